//
// Generated by NVIDIA NVVM Compiler
//
// Compiler Build ID: CL-36424714
// Cuda compilation tools, release 13.0, V13.0.88
// Based on NVVM 20.0.0
//

.version 9.0
.target sm_100
.address_size 64

	// .globl	_Z18kernel1_rope_naivePfS_i
.global .align 4 .b8 __cudart_i2opi_f[24] = {65, 144, 67, 60, 153, 149, 98, 219, 192, 221, 52, 245, 209, 87, 39, 252, 41, 21, 68, 78, 110, 131, 249, 162};

.visible .entry _Z18kernel1_rope_naivePfS_i(
	.param .u64 .ptr .align 1 _Z18kernel1_rope_naivePfS_i_param_0,
	.param .u64 .ptr .align 1 _Z18kernel1_rope_naivePfS_i_param_1,
	.param .u32 _Z18kernel1_rope_naivePfS_i_param_2
)
{
	.local .align 4 .b8 	__local_depot0[28];
	.reg .b64 	%SP;
	.reg .b64 	%SPL;
	.reg .pred 	%p<23>;
	.reg .b32 	%r<99>;
	.reg .b32 	%f<101>;
	.reg .b64 	%rd<47>;
	.reg .b64 	%fd<5>;

	mov.u64 	%SPL, __local_depot0;
	ld.param.u64 	%rd16, [_Z18kernel1_rope_naivePfS_i_param_0];
	ld.param.u64 	%rd17, [_Z18kernel1_rope_naivePfS_i_param_1];
	ld.param.u32 	%r31, [_Z18kernel1_rope_naivePfS_i_param_2];
	add.u64 	%rd1, %SPL, 0;
	mov.u32 	%r32, %tid.x;
	mov.u32 	%r33, %ntid.x;
	mov.u32 	%r34, %ctaid.x;
	mad.lo.s32 	%r1, %r33, %r34, %r32;
	shl.b32 	%r35, %r31, 1;
	setp.ge.s32 	%p1, %r1, %r35;
	@%p1 bra 	$L__BB0_21;
	cvta.to.global.u64 	%rd19, %rd16;
	shr.u32 	%r36, %r31, 31;
	add.s32 	%r37, %r31, %r36;
	shr.s32 	%r38, %r37, 1;
	div.s32 	%r2, %r1, %r38;
	mul.lo.s32 	%r39, %r2, %r38;
	sub.s32 	%r40, %r1, %r39;
	shl.b32 	%r41, %r40, 1;
	mad.lo.s32 	%r3, %r2, %r31, %r41;
	mul.wide.s32 	%rd20, %r3, 4;
	add.s64 	%rd21, %rd19, %rd20;
	ld.global.f32 	%f1, [%rd21];
	ld.global.f32 	%f2, [%rd21+4];
	div.s32 	%r42, %r40, %r31;
	cvt.rn.f32.s32 	%f3, %r42;
	setp.eq.s32 	%p2, %r42, 0;
	mov.f32 	%f98, 0f3F800000;
	@%p2 bra 	$L__BB0_4;
	mov.f32 	%f18, 0fB0D40000;
	mov.f32 	%f19, 0f3EE68EBF;
	mul.rn.f32 	%f20, %f19, %f18;
	mov.f32 	%f21, 0f3D21D42E;
	mov.f32 	%f22, 0f3DF7B084;
	mul.rn.f32 	%f23, %f22, %f21;
	mul.f32 	%f24, %f23, 0f40400000;
	fma.rn.f32 	%f25, %f20, 0f3FB8AA3B, 0f34C28212;
	fma.rn.f32 	%f26, 0f3E4B8A05, 0f32A55E34, %f25;
	fma.rn.f32 	%f27, %f24, %f20, %f26;
	fma.rn.f32 	%f28, %f23, 0f3E4B8A05, %f27;
	mov.f32 	%f29, 0f41549694;
	add.rn.f32 	%f30, %f29, %f28;
	mul.rn.f32 	%f31, %f30, %f3;
	cvt.rni.f32.f32 	%f32, %f31;
	sub.f32 	%f33, %f31, %f32;
	neg.f32 	%f34, %f31;
	fma.rn.f32 	%f35, %f30, %f3, %f34;
	mov.f32 	%f36, 0fC1549694;
	add.rn.f32 	%f37, %f30, %f36;
	neg.f32 	%f38, %f37;
	add.rn.f32 	%f39, %f28, %f38;
	fma.rn.f32 	%f40, %f39, %f3, %f35;
	add.f32 	%f41, %f33, %f40;
	setp.gt.f32 	%p3, %f32, 0f00000000;
	selp.b32 	%r43, 0, -2097152000, %p3;
	abs.f32 	%f42, %f3;
	setp.num.f32 	%p4, %f42, %f42;
	setp.lt.f32 	%p5, %f31, 0f00000000;
	selp.f32 	%f43, 0f00000000, 0f7F800000, %p5;
	abs.f32 	%f44, %f31;
	setp.gt.f32 	%p6, %f44, 0f43180000;
	cvt.rzi.s32.f32 	%r44, %f32;
	shl.b32 	%r45, %r44, 23;
	sub.s32 	%r46, %r45, %r43;
	mov.b32 	%f45, %r46;
	add.s32 	%r47, %r43, 2130706432;
	mov.b32 	%f46, %r47;
	fma.rn.f32 	%f47, %f41, 0f391FCB8E, 0f3AAF85ED;
	fma.rn.f32 	%f48, %f47, %f41, 0f3C1D9856;
	fma.rn.f32 	%f49, %f48, %f41, 0f3D6357BB;
	fma.rn.f32 	%f50, %f49, %f41, 0f3E75FDEC;
	fma.rn.f32 	%f51, %f50, %f41, 0f3F317218;
	fma.rn.f32 	%f52, %f51, %f41, 0f3F800000;
	mul.f32 	%f53, %f52, %f46;
	mul.f32 	%f54, %f53, %f45;
	selp.f32 	%f98, %f43, %f54, %p6;
	@%p4 bra 	$L__BB0_4;
	mov.f32 	%f55, 0f461C4000;
	add.rn.f32 	%f98, %f55, %f3;
$L__BB0_4:
	rcp.rn.f32 	%f56, %f98;
	cvt.rn.f32.s32 	%f57, %r2;
	mul.f32 	%f7, %f56, %f57;
	mul.f32 	%f58, %f7, 0f3F22F983;
	cvt.rni.s32.f32 	%r98, %f58;
	cvt.rn.f32.s32 	%f59, %r98;
	fma.rn.f32 	%f60, %f59, 0fBFC90FDA, %f7;
	fma.rn.f32 	%f61, %f59, 0fB3A22168, %f60;
	fma.rn.f32 	%f100, %f59, 0fA7C234C5, %f61;
	abs.f32 	%f9, %f7;
	setp.ltu.f32 	%p7, %f9, 0f47CE4780;
	mov.u32 	%r94, %r98;
	mov.f32 	%f99, %f100;
	@%p7 bra 	$L__BB0_12;
	setp.neu.f32 	%p8, %f9, 0f7F800000;
	@%p8 bra 	$L__BB0_7;
	mov.f32 	%f64, 0f00000000;
	mul.rn.f32 	%f99, %f7, %f64;
	mov.b32 	%r94, 0;
	bra.uni 	$L__BB0_12;
$L__BB0_7:
	mov.b32 	%r5, %f7;
	shl.b32 	%r49, %r5, 8;
	or.b32  	%r6, %r49, -2147483648;
	mov.b64 	%rd43, 0;
	mov.b32 	%r91, 0;
	mov.u64 	%rd41, __cudart_i2opi_f;
	mov.u64 	%rd42, %rd1;
$L__BB0_8:
	.pragma "nounroll";
	ld.global.nc.u32 	%r50, [%rd41];
	mad.wide.u32 	%rd24, %r50, %r6, %rd43;
	shr.u64 	%rd43, %rd24, 32;
	st.local.u32 	[%rd42], %rd24;
	add.s32 	%r91, %r91, 1;
	add.s64 	%rd42, %rd42, 4;
	add.s64 	%rd41, %rd41, 4;
	setp.ne.s32 	%p9, %r91, 6;
	@%p9 bra 	$L__BB0_8;
	shr.u32 	%r51, %r5, 23;
	st.local.u32 	[%rd1+24], %rd43;
	and.b32  	%r9, %r51, 31;
	and.b32  	%r52, %r51, 224;
	add.s32 	%r53, %r52, -128;
	shr.u32 	%r54, %r53, 5;
	mul.wide.u32 	%rd25, %r54, 4;
	sub.s64 	%rd8, %rd1, %rd25;
	ld.local.u32 	%r92, [%rd8+24];
	ld.local.u32 	%r93, [%rd8+20];
	setp.eq.s32 	%p10, %r9, 0;
	@%p10 bra 	$L__BB0_11;
	shf.l.wrap.b32 	%r92, %r93, %r92, %r9;
	ld.local.u32 	%r55, [%rd8+16];
	shf.l.wrap.b32 	%r93, %r55, %r93, %r9;
$L__BB0_11:
	shr.u32 	%r56, %r92, 30;
	shf.l.wrap.b32 	%r57, %r93, %r92, 2;
	shl.b32 	%r58, %r93, 2;
	shr.u32 	%r59, %r57, 31;
	add.s32 	%r60, %r59, %r56;
	neg.s32 	%r61, %r60;
	setp.lt.s32 	%p11, %r5, 0;
	selp.b32 	%r94, %r61, %r60, %p11;
	xor.b32  	%r62, %r57, %r5;
	shr.s32 	%r63, %r57, 31;
	xor.b32  	%r64, %r63, %r57;
	xor.b32  	%r65, %r63, %r58;
	cvt.u64.u32 	%rd26, %r64;
	shl.b64 	%rd27, %rd26, 32;
	cvt.u64.u32 	%rd28, %r65;
	or.b64  	%rd29, %rd27, %rd28;
	cvt.rn.f64.s64 	%fd1, %rd29;
	mul.f64 	%fd2, %fd1, 0d3BF921FB54442D19;
	cvt.rn.f32.f64 	%f62, %fd2;
	neg.f32 	%f63, %f62;
	setp.lt.s32 	%p12, %r62, 0;
	selp.f32 	%f99, %f63, %f62, %p12;
$L__BB0_12:
	setp.ltu.f32 	%p13, %f9, 0f47CE4780;
	add.s32 	%r67, %r94, 1;
	mul.rn.f32 	%f65, %f99, %f99;
	and.b32  	%r68, %r94, 1;
	setp.eq.b32 	%p14, %r68, 1;
	selp.f32 	%f66, %f99, 0f3F800000, %p14;
	fma.rn.f32 	%f67, %f65, %f66, 0f00000000;
	fma.rn.f32 	%f68, %f65, 0f37CBAC00, 0fBAB607ED;
	selp.f32 	%f69, 0fB94D4153, %f68, %p14;
	selp.f32 	%f70, 0f3C0885E4, 0f3D2AAABB, %p14;
	fma.rn.f32 	%f71, %f69, %f65, %f70;
	selp.f32 	%f72, 0fBE2AAAA8, 0fBEFFFFFF, %p14;
	fma.rn.f32 	%f73, %f71, %f65, %f72;
	fma.rn.f32 	%f74, %f73, %f67, %f66;
	and.b32  	%r69, %r67, 2;
	setp.eq.s32 	%p15, %r69, 0;
	mov.f32 	%f75, 0f00000000;
	sub.f32 	%f76, %f75, %f74;
	selp.f32 	%f13, %f74, %f76, %p15;
	@%p13 bra 	$L__BB0_20;
	setp.neu.f32 	%p16, %f9, 0f7F800000;
	@%p16 bra 	$L__BB0_15;
	mov.f32 	%f79, 0f00000000;
	mul.rn.f32 	%f100, %f7, %f79;
	mov.b32 	%r98, 0;
	bra.uni 	$L__BB0_20;
$L__BB0_15:
	mov.b32 	%r18, %f7;
	shl.b32 	%r71, %r18, 8;
	or.b32  	%r19, %r71, -2147483648;
	mov.b64 	%rd46, 0;
	mov.b32 	%r95, 0;
	mov.u64 	%rd44, __cudart_i2opi_f;
	mov.u64 	%rd45, %rd1;
$L__BB0_16:
	.pragma "nounroll";
	ld.global.nc.u32 	%r72, [%rd44];
	mad.wide.u32 	%rd32, %r72, %r19, %rd46;
	shr.u64 	%rd46, %rd32, 32;
	st.local.u32 	[%rd45], %rd32;
	add.s32 	%r95, %r95, 1;
	add.s64 	%rd45, %rd45, 4;
	add.s64 	%rd44, %rd44, 4;
	setp.ne.s32 	%p17, %r95, 6;
	@%p17 bra 	$L__BB0_16;
	shr.u32 	%r73, %r18, 23;
	st.local.u32 	[%rd1+24], %rd46;
	and.b32  	%r22, %r73, 31;
	and.b32  	%r74, %r73, 224;
	add.s32 	%r75, %r74, -128;
	shr.u32 	%r76, %r75, 5;
	mul.wide.u32 	%rd33, %r76, 4;
	sub.s64 	%rd15, %rd1, %rd33;
	ld.local.u32 	%r96, [%rd15+24];
	ld.local.u32 	%r97, [%rd15+20];
	setp.eq.s32 	%p18, %r22, 0;
	@%p18 bra 	$L__BB0_19;
	shf.l.wrap.b32 	%r96, %r97, %r96, %r22;
	ld.local.u32 	%r77, [%rd15+16];
	shf.l.wrap.b32 	%r97, %r77, %r97, %r22;
$L__BB0_19:
	shr.u32 	%r78, %r96, 30;
	shf.l.wrap.b32 	%r79, %r97, %r96, 2;
	shl.b32 	%r80, %r97, 2;
	shr.u32 	%r81, %r79, 31;
	add.s32 	%r82, %r81, %r78;
	neg.s32 	%r83, %r82;
	setp.lt.s32 	%p19, %r18, 0;
	selp.b32 	%r98, %r83, %r82, %p19;
	xor.b32  	%r84, %r79, %r18;
	shr.s32 	%r85, %r79, 31;
	xor.b32  	%r86, %r85, %r79;
	xor.b32  	%r87, %r85, %r80;
	cvt.u64.u32 	%rd34, %r86;
	shl.b64 	%rd35, %rd34, 32;
	cvt.u64.u32 	%rd36, %r87;
	or.b64  	%rd37, %rd35, %rd36;
	cvt.rn.f64.s64 	%fd3, %rd37;
	mul.f64 	%fd4, %fd3, 0d3BF921FB54442D19;
	cvt.rn.f32.f64 	%f77, %fd4;
	neg.f32 	%f78, %f77;
	setp.lt.s32 	%p20, %r84, 0;
	selp.f32 	%f100, %f78, %f77, %p20;
$L__BB0_20:
	mul.rn.f32 	%f80, %f100, %f100;
	and.b32  	%r89, %r98, 1;
	setp.eq.b32 	%p21, %r89, 1;
	selp.f32 	%f81, 0f3F800000, %f100, %p21;
	fma.rn.f32 	%f82, %f80, %f81, 0f00000000;
	fma.rn.f32 	%f83, %f80, 0f37CBAC00, 0fBAB607ED;
	selp.f32 	%f84, %f83, 0fB94D4153, %p21;
	selp.f32 	%f85, 0f3D2AAABB, 0f3C0885E4, %p21;
	fma.rn.f32 	%f86, %f84, %f80, %f85;
	selp.f32 	%f87, 0fBEFFFFFF, 0fBE2AAAA8, %p21;
	fma.rn.f32 	%f88, %f86, %f80, %f87;
	fma.rn.f32 	%f89, %f88, %f82, %f81;
	and.b32  	%r90, %r98, 2;
	setp.eq.s32 	%p22, %r90, 0;
	mov.f32 	%f90, 0f00000000;
	sub.f32 	%f91, %f90, %f89;
	selp.f32 	%f92, %f89, %f91, %p22;
	mul.f32 	%f93, %f1, %f13;
	mul.f32 	%f94, %f2, %f92;
	sub.f32 	%f95, %f93, %f94;
	cvta.to.global.u64 	%rd38, %rd17;
	add.s64 	%rd40, %rd38, %rd20;
	st.global.f32 	[%rd40], %f95;
	mul.f32 	%f96, %f1, %f92;
	fma.rn.f32 	%f97, %f2, %f13, %f96;
	st.global.f32 	[%rd40+4], %f97;
$L__BB0_21:
	ret;

}
	// .globl	_Z23kernel2_rope_vectorizedPfS_i
.visible .entry _Z23kernel2_rope_vectorizedPfS_i(
	.param .u64 .ptr .align 1 _Z23kernel2_rope_vectorizedPfS_i_param_0,
	.param .u64 .ptr .align 1 _Z23kernel2_rope_vectorizedPfS_i_param_1,
	.param .u32 _Z23kernel2_rope_vectorizedPfS_i_param_2
)
{
	.local .align 4 .b8 	__local_depot1[28];
	.reg .b64 	%SP;
	.reg .b64 	%SPL;
	.reg .pred 	%p<44>;
	.reg .b32 	%r<185>;
	.reg .b32 	%f<183>;
	.reg .b64 	%rd<83>;
	.reg .b64 	%fd<9>;

	mov.u64 	%SPL, __local_depot1;
	ld.param.u64 	%rd30, [_Z23kernel2_rope_vectorizedPfS_i_param_0];
	ld.param.u64 	%rd31, [_Z23kernel2_rope_vectorizedPfS_i_param_1];
	ld.param.u32 	%r59, [_Z23kernel2_rope_vectorizedPfS_i_param_2];
	add.u64 	%rd1, %SPL, 0;
	mov.u32 	%r60, %tid.x;
	mov.u32 	%r61, %ntid.x;
	mov.u32 	%r62, %ctaid.x;
	mad.lo.s32 	%r63, %r61, %r62, %r60;
	shl.b32 	%r1, %r63, 1;
	shl.b32 	%r64, %r59, 1;
	setp.ge.s32 	%p1, %r1, %r64;
	@%p1 bra 	$L__BB1_40;
	cvta.to.global.u64 	%rd33, %rd30;
	shr.u32 	%r65, %r59, 31;
	add.s32 	%r66, %r59, %r65;
	shr.s32 	%r67, %r66, 1;
	div.s32 	%r2, %r1, %r67;
	mul.lo.s32 	%r68, %r2, %r67;
	sub.s32 	%r3, %r1, %r68;
	shl.b32 	%r69, %r3, 1;
	mad.lo.s32 	%r4, %r2, %r59, %r69;
	mul.wide.s32 	%rd34, %r4, 4;
	add.s64 	%rd35, %rd33, %rd34;
	ld.global.v4.f32 	{%f4, %f3, %f2, %f1}, [%rd35];
	div.s32 	%r70, %r3, %r59;
	cvt.rn.f32.s32 	%f5, %r70;
	mov.f32 	%f38, 0fB0D40000;
	mov.f32 	%f39, 0f3EE68EBF;
	mul.rn.f32 	%f40, %f39, %f38;
	mov.f32 	%f41, 0f3D21D42E;
	mov.f32 	%f42, 0f3DF7B084;
	mul.rn.f32 	%f43, %f42, %f41;
	fma.rn.f32 	%f44, %f40, 0f3FB8AA3B, 0f34C28212;
	fma.rn.f32 	%f45, 0f3E4B8A05, 0f32A55E34, %f44;
	mul.f32 	%f46, %f43, 0f40400000;
	fma.rn.f32 	%f47, %f46, %f40, %f45;
	fma.rn.f32 	%f48, %f43, 0f3E4B8A05, %f47;
	mov.f32 	%f49, 0f41549694;
	add.rn.f32 	%f6, %f49, %f48;
	mov.f32 	%f50, 0fC1549694;
	add.rn.f32 	%f51, %f6, %f50;
	neg.f32 	%f52, %f51;
	add.rn.f32 	%f7, %f48, %f52;
	setp.eq.s32 	%p2, %r70, 0;
	mov.f32 	%f177, 0f3F800000;
	@%p2 bra 	$L__BB1_4;
	mul.rn.f32 	%f53, %f6, %f5;
	cvt.rni.f32.f32 	%f54, %f53;
	sub.f32 	%f55, %f53, %f54;
	neg.f32 	%f56, %f53;
	fma.rn.f32 	%f57, %f6, %f5, %f56;
	fma.rn.f32 	%f58, %f7, %f5, %f57;
	add.f32 	%f59, %f55, %f58;
	setp.gt.f32 	%p3, %f54, 0f00000000;
	selp.b32 	%r71, 0, -2097152000, %p3;
	abs.f32 	%f60, %f5;
	setp.num.f32 	%p4, %f60, %f60;
	setp.lt.f32 	%p5, %f53, 0f00000000;
	selp.f32 	%f61, 0f00000000, 0f7F800000, %p5;
	abs.f32 	%f62, %f53;
	setp.gt.f32 	%p6, %f62, 0f43180000;
	cvt.rzi.s32.f32 	%r72, %f54;
	shl.b32 	%r73, %r72, 23;
	sub.s32 	%r74, %r73, %r71;
	mov.b32 	%f63, %r74;
	add.s32 	%r75, %r71, 2130706432;
	mov.b32 	%f64, %r75;
	fma.rn.f32 	%f65, %f59, 0f391FCB8E, 0f3AAF85ED;
	fma.rn.f32 	%f66, %f65, %f59, 0f3C1D9856;
	fma.rn.f32 	%f67, %f66, %f59, 0f3D6357BB;
	fma.rn.f32 	%f68, %f67, %f59, 0f3E75FDEC;
	fma.rn.f32 	%f69, %f68, %f59, 0f3F317218;
	fma.rn.f32 	%f70, %f69, %f59, 0f3F800000;
	mul.f32 	%f71, %f70, %f64;
	mul.f32 	%f72, %f71, %f63;
	selp.f32 	%f177, %f61, %f72, %p6;
	@%p4 bra 	$L__BB1_4;
	mov.f32 	%f73, 0f461C4000;
	add.rn.f32 	%f177, %f73, %f5;
$L__BB1_4:
	rcp.rn.f32 	%f74, %f177;
	cvt.rn.f32.s32 	%f11, %r2;
	mul.f32 	%f12, %f74, %f11;
	mul.f32 	%f75, %f12, 0f3F22F983;
	cvt.rni.s32.f32 	%r176, %f75;
	cvt.rn.f32.s32 	%f76, %r176;
	fma.rn.f32 	%f77, %f76, 0fBFC90FDA, %f12;
	fma.rn.f32 	%f78, %f76, 0fB3A22168, %f77;
	fma.rn.f32 	%f179, %f76, 0fA7C234C5, %f78;
	abs.f32 	%f14, %f12;
	setp.ltu.f32 	%p7, %f14, 0f47CE4780;
	mov.u32 	%r172, %r176;
	mov.f32 	%f178, %f179;
	@%p7 bra 	$L__BB1_12;
	setp.neu.f32 	%p8, %f14, 0f7F800000;
	@%p8 bra 	$L__BB1_7;
	mov.f32 	%f81, 0f00000000;
	mul.rn.f32 	%f178, %f12, %f81;
	mov.b32 	%r172, 0;
	bra.uni 	$L__BB1_12;
$L__BB1_7:
	mov.b32 	%r6, %f12;
	shl.b32 	%r77, %r6, 8;
	or.b32  	%r7, %r77, -2147483648;
	mov.b64 	%rd73, 0;
	mov.b32 	%r169, 0;
	mov.u64 	%rd71, __cudart_i2opi_f;
	mov.u64 	%rd72, %rd1;
$L__BB1_8:
	.pragma "nounroll";
	ld.global.nc.u32 	%r78, [%rd71];
	mad.wide.u32 	%rd38, %r78, %r7, %rd73;
	shr.u64 	%rd73, %rd38, 32;
	st.local.u32 	[%rd72], %rd38;
	add.s32 	%r169, %r169, 1;
	add.s64 	%rd72, %rd72, 4;
	add.s64 	%rd71, %rd71, 4;
	setp.ne.s32 	%p9, %r169, 6;
	@%p9 bra 	$L__BB1_8;
	shr.u32 	%r79, %r6, 23;
	st.local.u32 	[%rd1+24], %rd73;
	and.b32  	%r10, %r79, 31;
	and.b32  	%r80, %r79, 224;
	add.s32 	%r81, %r80, -128;
	shr.u32 	%r82, %r81, 5;
	mul.wide.u32 	%rd39, %r82, 4;
	sub.s64 	%rd8, %rd1, %rd39;
	ld.local.u32 	%r170, [%rd8+24];
	ld.local.u32 	%r171, [%rd8+20];
	setp.eq.s32 	%p10, %r10, 0;
	@%p10 bra 	$L__BB1_11;
	shf.l.wrap.b32 	%r170, %r171, %r170, %r10;
	ld.local.u32 	%r83, [%rd8+16];
	shf.l.wrap.b32 	%r171, %r83, %r171, %r10;
$L__BB1_11:
	shr.u32 	%r84, %r170, 30;
	shf.l.wrap.b32 	%r85, %r171, %r170, 2;
	shl.b32 	%r86, %r171, 2;
	shr.u32 	%r87, %r85, 31;
	add.s32 	%r88, %r87, %r84;
	neg.s32 	%r89, %r88;
	setp.lt.s32 	%p11, %r6, 0;
	selp.b32 	%r172, %r89, %r88, %p11;
	xor.b32  	%r90, %r85, %r6;
	shr.s32 	%r91, %r85, 31;
	xor.b32  	%r92, %r91, %r85;
	xor.b32  	%r93, %r91, %r86;
	cvt.u64.u32 	%rd40, %r92;
	shl.b64 	%rd41, %rd40, 32;
	cvt.u64.u32 	%rd42, %r93;
	or.b64  	%rd43, %rd41, %rd42;
	cvt.rn.f64.s64 	%fd1, %rd43;
	mul.f64 	%fd2, %fd1, 0d3BF921FB54442D19;
	cvt.rn.f32.f64 	%f79, %fd2;
	neg.f32 	%f80, %f79;
	setp.lt.s32 	%p12, %r90, 0;
	selp.f32 	%f178, %f80, %f79, %p12;
$L__BB1_12:
	setp.ltu.f32 	%p13, %f14, 0f47CE4780;
	add.s32 	%r95, %r172, 1;
	mul.rn.f32 	%f82, %f178, %f178;
	and.b32  	%r96, %r172, 1;
	setp.eq.b32 	%p14, %r96, 1;
	selp.f32 	%f83, %f178, 0f3F800000, %p14;
	fma.rn.f32 	%f84, %f82, %f83, 0f00000000;
	fma.rn.f32 	%f85, %f82, 0f37CBAC00, 0fBAB607ED;
	selp.f32 	%f86, 0fB94D4153, %f85, %p14;
	selp.f32 	%f87, 0f3C0885E4, 0f3D2AAABB, %p14;
	fma.rn.f32 	%f88, %f86, %f82, %f87;
	selp.f32 	%f89, 0fBE2AAAA8, 0fBEFFFFFF, %p14;
	fma.rn.f32 	%f90, %f88, %f82, %f89;
	fma.rn.f32 	%f91, %f90, %f84, %f83;
	and.b32  	%r97, %r95, 2;
	setp.eq.s32 	%p15, %r97, 0;
	mov.f32 	%f92, 0f00000000;
	sub.f32 	%f93, %f92, %f91;
	selp.f32 	%f18, %f91, %f93, %p15;
	@%p13 bra 	$L__BB1_20;
	setp.neu.f32 	%p16, %f14, 0f7F800000;
	@%p16 bra 	$L__BB1_15;
	mov.f32 	%f96, 0f00000000;
	mul.rn.f32 	%f179, %f12, %f96;
	mov.b32 	%r176, 0;
	bra.uni 	$L__BB1_20;
$L__BB1_15:
	mov.b32 	%r19, %f12;
	shl.b32 	%r99, %r19, 8;
	or.b32  	%r20, %r99, -2147483648;
	mov.b64 	%rd76, 0;
	mov.b32 	%r173, 0;
	mov.u64 	%rd74, __cudart_i2opi_f;
	mov.u64 	%rd75, %rd1;
$L__BB1_16:
	.pragma "nounroll";
	ld.global.nc.u32 	%r100, [%rd74];
	mad.wide.u32 	%rd46, %r100, %r20, %rd76;
	shr.u64 	%rd76, %rd46, 32;
	st.local.u32 	[%rd75], %rd46;
	add.s32 	%r173, %r173, 1;
	add.s64 	%rd75, %rd75, 4;
	add.s64 	%rd74, %rd74, 4;
	setp.ne.s32 	%p17, %r173, 6;
	@%p17 bra 	$L__BB1_16;
	shr.u32 	%r101, %r19, 23;
	st.local.u32 	[%rd1+24], %rd76;
	and.b32  	%r23, %r101, 31;
	and.b32  	%r102, %r101, 224;
	add.s32 	%r103, %r102, -128;
	shr.u32 	%r104, %r103, 5;
	mul.wide.u32 	%rd47, %r104, 4;
	sub.s64 	%rd15, %rd1, %rd47;
	ld.local.u32 	%r174, [%rd15+24];
	ld.local.u32 	%r175, [%rd15+20];
	setp.eq.s32 	%p18, %r23, 0;
	@%p18 bra 	$L__BB1_19;
	shf.l.wrap.b32 	%r174, %r175, %r174, %r23;
	ld.local.u32 	%r105, [%rd15+16];
	shf.l.wrap.b32 	%r175, %r105, %r175, %r23;
$L__BB1_19:
	shr.u32 	%r106, %r174, 30;
	shf.l.wrap.b32 	%r107, %r175, %r174, 2;
	shl.b32 	%r108, %r175, 2;
	shr.u32 	%r109, %r107, 31;
	add.s32 	%r110, %r109, %r106;
	neg.s32 	%r111, %r110;
	setp.lt.s32 	%p19, %r19, 0;
	selp.b32 	%r176, %r111, %r110, %p19;
	xor.b32  	%r112, %r107, %r19;
	shr.s32 	%r113, %r107, 31;
	xor.b32  	%r114, %r113, %r107;
	xor.b32  	%r115, %r113, %r108;
	cvt.u64.u32 	%rd48, %r114;
	shl.b64 	%rd49, %rd48, 32;
	cvt.u64.u32 	%rd50, %r115;
	or.b64  	%rd51, %rd49, %rd50;
	cvt.rn.f64.s64 	%fd3, %rd51;
	mul.f64 	%fd4, %fd3, 0d3BF921FB54442D19;
	cvt.rn.f32.f64 	%f94, %fd4;
	neg.f32 	%f95, %f94;
	setp.lt.s32 	%p20, %r112, 0;
	selp.f32 	%f179, %f95, %f94, %p20;
$L__BB1_20:
	mul.rn.f32 	%f98, %f179, %f179;
	and.b32  	%r117, %r176, 1;
	setp.eq.b32 	%p21, %r117, 1;
	selp.f32 	%f99, 0f3F800000, %f179, %p21;
	fma.rn.f32 	%f100, %f98, %f99, 0f00000000;
	fma.rn.f32 	%f101, %f98, 0f37CBAC00, 0fBAB607ED;
	selp.f32 	%f102, %f101, 0fB94D4153, %p21;
	selp.f32 	%f103, 0f3D2AAABB, 0f3C0885E4, %p21;
	fma.rn.f32 	%f104, %f102, %f98, %f103;
	selp.f32 	%f105, 0fBEFFFFFF, 0fBE2AAAA8, %p21;
	fma.rn.f32 	%f106, %f104, %f98, %f105;
	fma.rn.f32 	%f107, %f106, %f100, %f99;
	and.b32  	%r118, %r176, 2;
	setp.eq.s32 	%p22, %r118, 0;
	mov.f32 	%f108, 0f00000000;
	sub.f32 	%f109, %f108, %f107;
	selp.f32 	%f22, %f107, %f109, %p22;
	add.s32 	%r119, %r3, 1;
	div.s32 	%r120, %r119, %r59;
	cvt.rn.f32.s32 	%f23, %r120;
	mul.rn.f32 	%f110, %f6, %f23;
	neg.f32 	%f111, %f110;
	fma.rn.f32 	%f112, %f6, %f23, %f111;
	fma.rn.f32 	%f113, %f7, %f23, %f112;
	cvt.rni.f32.f32 	%f114, %f110;
	sub.f32 	%f115, %f110, %f114;
	add.f32 	%f116, %f115, %f113;
	fma.rn.f32 	%f117, %f116, 0f391FCB8E, 0f3AAF85ED;
	fma.rn.f32 	%f118, %f117, %f116, 0f3C1D9856;
	fma.rn.f32 	%f119, %f118, %f116, 0f3D6357BB;
	fma.rn.f32 	%f120, %f119, %f116, 0f3E75FDEC;
	fma.rn.f32 	%f121, %f120, %f116, 0f3F317218;
	fma.rn.f32 	%f122, %f121, %f116, 0f3F800000;
	cvt.rzi.s32.f32 	%r121, %f114;
	setp.gt.f32 	%p23, %f114, 0f00000000;
	selp.b32 	%r122, 0, -2097152000, %p23;
	add.s32 	%r123, %r122, 2130706432;
	mov.b32 	%f123, %r123;
	mul.f32 	%f124, %f122, %f123;
	shl.b32 	%r124, %r121, 23;
	sub.s32 	%r125, %r124, %r122;
	mov.b32 	%f125, %r125;
	mul.f32 	%f126, %f124, %f125;
	abs.f32 	%f127, %f110;
	setp.gt.f32 	%p24, %f127, 0f43180000;
	setp.lt.f32 	%p25, %f110, 0f00000000;
	selp.f32 	%f128, 0f00000000, 0f7F800000, %p25;
	selp.f32 	%f24, %f128, %f126, %p24;
	setp.eq.s32 	%p26, %r120, 0;
	mov.f32 	%f180, 0f3F800000;
	@%p26 bra 	$L__BB1_23;
	abs.f32 	%f129, %f23;
	setp.num.f32 	%p27, %f129, %f129;
	mov.f32 	%f180, %f24;
	@%p27 bra 	$L__BB1_23;
	mov.f32 	%f130, 0f461C4000;
	add.rn.f32 	%f180, %f130, %f23;
$L__BB1_23:
	rcp.rn.f32 	%f131, %f180;
	mul.f32 	%f27, %f131, %f11;
	mul.f32 	%f132, %f27, 0f3F22F983;
	cvt.rni.s32.f32 	%r184, %f132;
	cvt.rn.f32.s32 	%f133, %r184;
	fma.rn.f32 	%f134, %f133, 0fBFC90FDA, %f27;
	fma.rn.f32 	%f135, %f133, 0fB3A22168, %f134;
	fma.rn.f32 	%f182, %f133, 0fA7C234C5, %f135;
	abs.f32 	%f29, %f27;
	setp.ltu.f32 	%p28, %f29, 0f47CE4780;
	mov.u32 	%r180, %r184;
	mov.f32 	%f181, %f182;
	@%p28 bra 	$L__BB1_31;
	setp.neu.f32 	%p29, %f29, 0f7F800000;
	@%p29 bra 	$L__BB1_26;
	mov.f32 	%f138, 0f00000000;
	mul.rn.f32 	%f181, %f27, %f138;
	mov.b32 	%r180, 0;
	bra.uni 	$L__BB1_31;
$L__BB1_26:
	mov.b32 	%r33, %f27;
	shl.b32 	%r127, %r33, 8;
	or.b32  	%r34, %r127, -2147483648;
	mov.b64 	%rd79, 0;
	mov.b32 	%r177, 0;
	mov.u64 	%rd77, __cudart_i2opi_f;
	mov.u64 	%rd78, %rd1;
$L__BB1_27:
	.pragma "nounroll";
	ld.global.nc.u32 	%r128, [%rd77];
	mad.wide.u32 	%rd54, %r128, %r34, %rd79;
	shr.u64 	%rd79, %rd54, 32;
	st.local.u32 	[%rd78], %rd54;
	add.s32 	%r177, %r177, 1;
	add.s64 	%rd78, %rd78, 4;
	add.s64 	%rd77, %rd77, 4;
	setp.ne.s32 	%p30, %r177, 6;
	@%p30 bra 	$L__BB1_27;
	shr.u32 	%r129, %r33, 23;
	st.local.u32 	[%rd1+24], %rd79;
	and.b32  	%r37, %r129, 31;
	and.b32  	%r130, %r129, 224;
	add.s32 	%r131, %r130, -128;
	shr.u32 	%r132, %r131, 5;
	mul.wide.u32 	%rd55, %r132, 4;
	sub.s64 	%rd22, %rd1, %rd55;
	ld.local.u32 	%r178, [%rd22+24];
	ld.local.u32 	%r179, [%rd22+20];
	setp.eq.s32 	%p31, %r37, 0;
	@%p31 bra 	$L__BB1_30;
	shf.l.wrap.b32 	%r178, %r179, %r178, %r37;
	ld.local.u32 	%r133, [%rd22+16];
	shf.l.wrap.b32 	%r179, %r133, %r179, %r37;
$L__BB1_30:
	shr.u32 	%r134, %r178, 30;
	shf.l.wrap.b32 	%r135, %r179, %r178, 2;
	shl.b32 	%r136, %r179, 2;
	shr.u32 	%r137, %r135, 31;
	add.s32 	%r138, %r137, %r134;
	neg.s32 	%r139, %r138;
	setp.lt.s32 	%p32, %r33, 0;
	selp.b32 	%r180, %r139, %r138, %p32;
	xor.b32  	%r140, %r135, %r33;
	shr.s32 	%r141, %r135, 31;
	xor.b32  	%r142, %r141, %r135;
	xor.b32  	%r143, %r141, %r136;
	cvt.u64.u32 	%rd56, %r142;
	shl.b64 	%rd57, %rd56, 32;
	cvt.u64.u32 	%rd58, %r143;
	or.b64  	%rd59, %rd57, %rd58;
	cvt.rn.f64.s64 	%fd5, %rd59;
	mul.f64 	%fd6, %fd5, 0d3BF921FB54442D19;
	cvt.rn.f32.f64 	%f136, %fd6;
	neg.f32 	%f137, %f136;
	setp.lt.s32 	%p33, %r140, 0;
	selp.f32 	%f181, %f137, %f136, %p33;
$L__BB1_31:
	setp.ltu.f32 	%p34, %f29, 0f47CE4780;
	add.s32 	%r145, %r180, 1;
	mul.rn.f32 	%f139, %f181, %f181;
	and.b32  	%r146, %r180, 1;
	setp.eq.b32 	%p35, %r146, 1;
	selp.f32 	%f140, %f181, 0f3F800000, %p35;
	fma.rn.f32 	%f141, %f139, %f140, 0f00000000;
	fma.rn.f32 	%f142, %f139, 0f37CBAC00, 0fBAB607ED;
	selp.f32 	%f143, 0fB94D4153, %f142, %p35;
	selp.f32 	%f144, 0f3C0885E4, 0f3D2AAABB, %p35;
	fma.rn.f32 	%f145, %f143, %f139, %f144;
	selp.f32 	%f146, 0fBE2AAAA8, 0fBEFFFFFF, %p35;
	fma.rn.f32 	%f147, %f145, %f139, %f146;
	fma.rn.f32 	%f148, %f147, %f141, %f140;
	and.b32  	%r147, %r145, 2;
	setp.eq.s32 	%p36, %r147, 0;
	mov.f32 	%f149, 0f00000000;
	sub.f32 	%f150, %f149, %f148;
	selp.f32 	%f33, %f148, %f150, %p36;
	@%p34 bra 	$L__BB1_39;
	setp.neu.f32 	%p37, %f29, 0f7F800000;
	@%p37 bra 	$L__BB1_34;
	mov.f32 	%f153, 0f00000000;
	mul.rn.f32 	%f182, %f27, %f153;
	mov.b32 	%r184, 0;
	bra.uni 	$L__BB1_39;
$L__BB1_34:
	mov.b32 	%r46, %f27;
	shl.b32 	%r149, %r46, 8;
	or.b32  	%r47, %r149, -2147483648;
	mov.b64 	%rd82, 0;
	mov.b32 	%r181, 0;
	mov.u64 	%rd80, __cudart_i2opi_f;
	mov.u64 	%rd81, %rd1;
$L__BB1_35:
	.pragma "nounroll";
	ld.global.nc.u32 	%r150, [%rd80];
	mad.wide.u32 	%rd62, %r150, %r47, %rd82;
	shr.u64 	%rd82, %rd62, 32;
	st.local.u32 	[%rd81], %rd62;
	add.s32 	%r181, %r181, 1;
	add.s64 	%rd81, %rd81, 4;
	add.s64 	%rd80, %rd80, 4;
	setp.ne.s32 	%p38, %r181, 6;
	@%p38 bra 	$L__BB1_35;
	shr.u32 	%r151, %r46, 23;
	st.local.u32 	[%rd1+24], %rd82;
	and.b32  	%r50, %r151, 31;
	and.b32  	%r152, %r151, 224;
	add.s32 	%r153, %r152, -128;
	shr.u32 	%r154, %r153, 5;
	mul.wide.u32 	%rd63, %r154, 4;
	sub.s64 	%rd29, %rd1, %rd63;
	ld.local.u32 	%r182, [%rd29+24];
	ld.local.u32 	%r183, [%rd29+20];
	setp.eq.s32 	%p39, %r50, 0;
	@%p39 bra 	$L__BB1_38;
	shf.l.wrap.b32 	%r182, %r183, %r182, %r50;
	ld.local.u32 	%r155, [%rd29+16];
	shf.l.wrap.b32 	%r183, %r155, %r183, %r50;
$L__BB1_38:
	shr.u32 	%r156, %r182, 30;
	shf.l.wrap.b32 	%r157, %r183, %r182, 2;
	shl.b32 	%r158, %r183, 2;
	shr.u32 	%r159, %r157, 31;
	add.s32 	%r160, %r159, %r156;
	neg.s32 	%r161, %r160;
	setp.lt.s32 	%p40, %r46, 0;
	selp.b32 	%r184, %r161, %r160, %p40;
	xor.b32  	%r162, %r157, %r46;
	shr.s32 	%r163, %r157, 31;
	xor.b32  	%r164, %r163, %r157;
	xor.b32  	%r165, %r163, %r158;
	cvt.u64.u32 	%rd64, %r164;
	shl.b64 	%rd65, %rd64, 32;
	cvt.u64.u32 	%rd66, %r165;
	or.b64  	%rd67, %rd65, %rd66;
	cvt.rn.f64.s64 	%fd7, %rd67;
	mul.f64 	%fd8, %fd7, 0d3BF921FB54442D19;
	cvt.rn.f32.f64 	%f151, %fd8;
	neg.f32 	%f152, %f151;
	setp.lt.s32 	%p41, %r162, 0;
	selp.f32 	%f182, %f152, %f151, %p41;
$L__BB1_39:
	mul.rn.f32 	%f154, %f182, %f182;
	and.b32  	%r167, %r184, 1;
	setp.eq.b32 	%p42, %r167, 1;
	selp.f32 	%f155, 0f3F800000, %f182, %p42;
	fma.rn.f32 	%f156, %f154, %f155, 0f00000000;
	fma.rn.f32 	%f157, %f154, 0f37CBAC00, 0fBAB607ED;
	selp.f32 	%f158, %f157, 0fB94D4153, %p42;
	selp.f32 	%f159, 0f3D2AAABB, 0f3C0885E4, %p42;
	fma.rn.f32 	%f160, %f158, %f154, %f159;
	selp.f32 	%f161, 0fBEFFFFFF, 0fBE2AAAA8, %p42;
	fma.rn.f32 	%f162, %f160, %f154, %f161;
	fma.rn.f32 	%f163, %f162, %f156, %f155;
	and.b32  	%r168, %r184, 2;
	setp.eq.s32 	%p43, %r168, 0;
	mov.f32 	%f164, 0f00000000;
	sub.f32 	%f165, %f164, %f163;
	selp.f32 	%f166, %f163, %f165, %p43;
	mul.f32 	%f167, %f4, %f18;
	mul.f32 	%f168, %f3, %f22;
	sub.f32 	%f169, %f167, %f168;
	mul.f32 	%f170, %f4, %f22;
	fma.rn.f32 	%f171, %f3, %f18, %f170;
	mul.f32 	%f172, %f2, %f33;
	mul.f32 	%f173, %f1, %f166;
	sub.f32 	%f174, %f172, %f173;
	mul.f32 	%f175, %f2, %f166;
	fma.rn.f32 	%f176, %f1, %f33, %f175;
	cvta.to.global.u64 	%rd68, %rd31;
	add.s64 	%rd70, %rd68, %rd34;
	st.global.v4.f32 	[%rd70], {%f169, %f171, %f174, %f176};
$L__BB1_40:
	ret;

}
	// .globl	_Z17kernel3_rope_fp16P6__halfS0_i
.visible .entry _Z17kernel3_rope_fp16P6__halfS0_i(
	.param .u64 .ptr .align 1 _Z17kernel3_rope_fp16P6__halfS0_i_param_0,
	.param .u64 .ptr .align 1 _Z17kernel3_rope_fp16P6__halfS0_i_param_1,
	.param .u32 _Z17kernel3_rope_fp16P6__halfS0_i_param_2
)
{
	.reg .pred 	%p<10>;
	.reg .b16 	%rs<35>;
	.reg .b32 	%r<27>;
	.reg .b32 	%f<77>;
	.reg .b64 	%rd<9>;

	ld.param.u64 	%rd1, [_Z17kernel3_rope_fp16P6__halfS0_i_param_0];
	ld.param.u64 	%rd2, [_Z17kernel3_rope_fp16P6__halfS0_i_param_1];
	ld.param.u32 	%r4, [_Z17kernel3_rope_fp16P6__halfS0_i_param_2];
	mov.u32 	%r5, %tid.x;
	mov.u32 	%r6, %ntid.x;
	mov.u32 	%r7, %ctaid.x;
	mad.lo.s32 	%r1, %r6, %r7, %r5;
	shl.b32 	%r8, %r4, 1;
	setp.ge.s32 	%p1, %r1, %r8;
	@%p1 bra 	$L__BB2_5;
	cvta.to.global.u64 	%rd3, %rd1;
	shr.u32 	%r9, %r4, 31;
	add.s32 	%r10, %r4, %r9;
	shr.s32 	%r11, %r10, 1;
	div.s32 	%r2, %r1, %r11;
	mul.lo.s32 	%r12, %r2, %r11;
	sub.s32 	%r13, %r1, %r12;
	shl.b32 	%r14, %r13, 1;
	mad.lo.s32 	%r3, %r2, %r4, %r14;
	mul.wide.s32 	%rd4, %r3, 2;
	add.s64 	%rd5, %rd3, %rd4;
	ld.global.u16 	%rs1, [%rd5];
	ld.global.u16 	%rs2, [%rd5+2];
	div.s32 	%r15, %r13, %r4;
	cvt.rn.f32.s32 	%f1, %r15;
	setp.eq.s32 	%p2, %r15, 0;
	mov.f32 	%f76, 0f3F800000;
	@%p2 bra 	$L__BB2_4;
	mov.f32 	%f6, 0fB0D40000;
	mov.f32 	%f7, 0f3EE68EBF;
	mul.rn.f32 	%f8, %f7, %f6;
	mov.f32 	%f9, 0f3D21D42E;
	mov.f32 	%f10, 0f3DF7B084;
	mul.rn.f32 	%f11, %f10, %f9;
	mul.f32 	%f12, %f11, 0f40400000;
	fma.rn.f32 	%f13, %f8, 0f3FB8AA3B, 0f34C28212;
	fma.rn.f32 	%f14, 0f3E4B8A05, 0f32A55E34, %f13;
	fma.rn.f32 	%f15, %f12, %f8, %f14;
	fma.rn.f32 	%f16, %f11, 0f3E4B8A05, %f15;
	mov.f32 	%f17, 0f41549694;
	add.rn.f32 	%f18, %f17, %f16;
	mul.rn.f32 	%f19, %f18, %f1;
	cvt.rni.f32.f32 	%f20, %f19;
	sub.f32 	%f21, %f19, %f20;
	neg.f32 	%f22, %f19;
	fma.rn.f32 	%f23, %f18, %f1, %f22;
	mov.f32 	%f24, 0fC1549694;
	add.rn.f32 	%f25, %f18, %f24;
	neg.f32 	%f26, %f25;
	add.rn.f32 	%f27, %f16, %f26;
	fma.rn.f32 	%f28, %f27, %f1, %f23;
	add.f32 	%f29, %f21, %f28;
	setp.gt.f32 	%p3, %f20, 0f00000000;
	selp.b32 	%r16, 0, -2097152000, %p3;
	abs.f32 	%f30, %f1;
	setp.num.f32 	%p4, %f30, %f30;
	setp.lt.f32 	%p5, %f19, 0f00000000;
	selp.f32 	%f31, 0f00000000, 0f7F800000, %p5;
	abs.f32 	%f32, %f19;
	setp.gt.f32 	%p6, %f32, 0f43180000;
	cvt.rzi.s32.f32 	%r17, %f20;
	shl.b32 	%r18, %r17, 23;
	sub.s32 	%r19, %r18, %r16;
	mov.b32 	%f33, %r19;
	add.s32 	%r20, %r16, 2130706432;
	mov.b32 	%f34, %r20;
	fma.rn.f32 	%f35, %f29, 0f391FCB8E, 0f3AAF85ED;
	fma.rn.f32 	%f36, %f35, %f29, 0f3C1D9856;
	fma.rn.f32 	%f37, %f36, %f29, 0f3D6357BB;
	fma.rn.f32 	%f38, %f37, %f29, 0f3E75FDEC;
	fma.rn.f32 	%f39, %f38, %f29, 0f3F317218;
	fma.rn.f32 	%f40, %f39, %f29, 0f3F800000;
	mul.f32 	%f41, %f40, %f34;
	mul.f32 	%f42, %f41, %f33;
	selp.f32 	%f76, %f31, %f42, %p6;
	@%p4 bra 	$L__BB2_4;
	mov.f32 	%f43, 0f461C4000;
	add.rn.f32 	%f76, %f43, %f1;
$L__BB2_4:
	rcp.rn.f32 	%f44, %f76;
	// begin inline asm
	{  cvt.rn.f16.f32 %rs3, %f44;}

	// end inline asm
	// begin inline asm
	cvt.rn.f16.s32 %rs4, %r2;
	// end inline asm
	// begin inline asm
	{mul.f16 %rs5,%rs4,%rs3;
}
	// end inline asm
	// begin inline asm
	{  cvt.f32.f16 %f45, %rs5;}

	// end inline asm
	fma.rn.f32 	%f48, %f45, 0f3F22F983, 0f4B400000;
	mov.b32 	%r22, %f48;
	mov.f32 	%f49, 0f4B400000;
	sub.rn.f32 	%f50, %f48, %f49;
	fma.rn.f32 	%f51, %f50, 0fBFC90FDA, %f45;
	fma.rn.f32 	%f52, %f50, 0fB3A22168, %f51;
	add.s32 	%r23, %r22, 1;
	mul.f32 	%f53, %f52, %f52;
	and.b32  	%r24, %r22, 1;
	setp.eq.b32 	%p7, %r24, 1;
	selp.f32 	%f54, 0fB94CA1F9, 0f37CCF5CE, %p7;
	selp.f32 	%f55, 0f3C08839E, 0fBAB6061A, %p7;
	selp.f32 	%f56, 0fBE2AAAA3, 0f3D2AAAA5, %p7;
	selp.f32 	%f57, 0f00000000, 0fBF000000, %p7;
	selp.f32 	%f58, %f52, %f53, %p7;
	selp.f32 	%f59, %f52, 0f3F800000, %p7;
	fma.rn.f32 	%f60, %f54, %f53, %f55;
	fma.rn.f32 	%f61, %f60, %f53, %f56;
	fma.rn.f32 	%f62, %f61, %f53, %f57;
	fma.rn.f32 	%f63, %f62, %f58, %f59;
	and.b32  	%r25, %r23, 2;
	setp.eq.s32 	%p8, %r25, 0;
	neg.f32 	%f64, %f63;
	selp.f32 	%f46, %f63, %f64, %p8;
	// begin inline asm
	{  cvt.rn.f16.f32 %rs10, %f46;}

	// end inline asm
	// begin inline asm
	{
	  .reg.b16 i,r;        
	  mov.b16 r, %rs10;       
	  mov.b16 i, %rs5;       
	  abs.f16 i, i;        
	{.reg.b16 spc, ulp, p;
  mov.b16 spc,0X2B7CU;
  mov.b16 ulp,0x1000U;
  set.eq.f16.f16 p,i, spc;
  fma.rn.f16 r,p,ulp,r;
}
  mov.b16 %rs10, r;       
}

	// end inline asm
	selp.f32 	%f65, 0f37CCF5CE, 0fB94CA1F9, %p7;
	selp.f32 	%f66, 0fBAB6061A, 0f3C08839E, %p7;
	selp.f32 	%f67, 0f3D2AAAA5, 0fBE2AAAA3, %p7;
	selp.f32 	%f68, 0fBF000000, 0f00000000, %p7;
	selp.f32 	%f69, %f53, %f52, %p7;
	selp.f32 	%f70, 0f3F800000, %f52, %p7;
	fma.rn.f32 	%f71, %f65, %f53, %f66;
	fma.rn.f32 	%f72, %f71, %f53, %f67;
	fma.rn.f32 	%f73, %f72, %f53, %f68;
	fma.rn.f32 	%f74, %f73, %f69, %f70;
	and.b32  	%r26, %r22, 2;
	setp.eq.s32 	%p9, %r26, 0;
	neg.f32 	%f75, %f74;
	selp.f32 	%f47, %f74, %f75, %p9;
	// begin inline asm
	{  cvt.rn.f16.f32 %rs14, %f47;}

	// end inline asm
	// begin inline asm
	{
	  .reg.b16 i,r,t;     
	  mov.b16 r, %rs14;      
	  mov.b16 i, %rs5;      
	  and.b16 t, r, 0x8000U; 
	  abs.f16 r, r;   
	  abs.f16 i, i;   
	{.reg.b16 spc, ulp, p;
  mov.b16 spc,0X32B3U;
  mov.b16 ulp,0x0800U;
  set.eq.f16.f16 p,i, spc;
  fma.rn.f16 r,p,ulp,r;
}
{.reg.b16 spc, ulp, p;
  mov.b16 spc,0X5CB0U;
  mov.b16 ulp,0x9000U;
  set.eq.f16.f16 p,i, spc;
  fma.rn.f16 r,p,ulp,r;
}
  or.b16  r,r,t;      
	  mov.b16 %rs14, r;      
}

	// end inline asm
	// begin inline asm
	{mul.f16 %rs17,%rs1,%rs10;
}
	// end inline asm
	// begin inline asm
	{mul.f16 %rs20,%rs2,%rs14;
}
	// end inline asm
	// begin inline asm
	{sub.f16 %rs23,%rs17,%rs20;
}
	// end inline asm
	cvta.to.global.u64 	%rd6, %rd2;
	add.s64 	%rd8, %rd6, %rd4;
	st.global.u16 	[%rd8], %rs23;
	// begin inline asm
	{mul.f16 %rs26,%rs2,%rs10;
}
	// end inline asm
	// begin inline asm
	{mul.f16 %rs29,%rs1,%rs14;
}
	// end inline asm
	// begin inline asm
	{add.f16 %rs32,%rs26,%rs29;
}
	// end inline asm
	st.global.u16 	[%rd8+2], %rs32;
$L__BB2_5:
	ret;

}


// ===== COMPILED SASS (sm_100) =====

	.target	sm_100

	.elftype	@"ET_EXEC"


//--------------------- .note.nv.tkinfo           --------------------------
	.section	.note.nv.tkinfo,"",@"SHT_NOTE"
	.sectionflags	@"SHF_NOTE_NV_TKINFO"
	.tkinfo
        /*0018*/ 	.word	0x00000002
        /*0030*/ 	.string	""
        /*0030*/ 	.string	"ptxas"
        /*0030*/ 	.string	"Cuda compilation tools, release 13.0, V13.0.88"
        /*0030*/ 	.string	"Build cuda_13.0.r13.0/compiler.36424714_0"
        /*0030*/ 	.string	"-arch sm_100 -m 64 "



//--------------------- .note.nv.cuinfo           --------------------------
	.section	.note.nv.cuinfo,"",@"SHT_NOTE"
	.sectionflags	@"SHF_NOTE_NV_CUINFO"
        /*0018*/ 	.short	0x0002
        /*001a*/ 	.short	0x0064
        /*001c*/ 	.short	0x0082
	.zero		2


//--------------------- .nv.info                  --------------------------
	.section	.nv.info,"",@"SHT_CUDA_INFO"
	.align	4


	//----- nvinfo : EIATTR_REGCOUNT
	.align		4
        /*0000*/ 	.byte	0x04, 0x2f
        /*0002*/ 	.short	(.L_2 - .L_1)
	.align		4
.L_1:
        /*0004*/ 	.word	index@(_Z18kernel1_rope_naivePfS_i)
        /*0008*/ 	.word	0x00000014


	//----- nvinfo : EIATTR_FRAME_SIZE
	.align		4
.L_2:
        /*000c*/ 	.byte	0x04, 0x11
        /*000e*/ 	.short	(.L_4 - .L_3)
	.align		4
.L_3:
        /*0010*/ 	.word	index@($__internal_2_$__cuda_sm20_rcp_rn_f32_slowpath)
        /*0014*/ 	.word	0x00000020


	//----- nvinfo : EIATTR_FRAME_SIZE
	.align		4
.L_4:
        /*0018*/ 	.byte	0x04, 0x11
        /*001a*/ 	.short	(.L_6 - .L_5)
	.align		4
.L_5:
        /*001c*/ 	.word	index@(_Z18kernel1_rope_naivePfS_i)
        /*0020*/ 	.word	0x00000020


	//----- nvinfo : EIATTR_REGCOUNT
	.align		4
.L_6:
        /*0024*/ 	.byte	0x04, 0x2f
        /*0026*/ 	.short	(.L_8 - .L_7)
	.align		4
.L_7:
        /*0028*/ 	.word	index@(_Z23kernel2_rope_vectorizedPfS_i)
        /*002c*/ 	.word	0x0000001a


	//----- nvinfo : EIATTR_FRAME_SIZE
	.align		4
.L_8:
        /*0030*/ 	.byte	0x04, 0x11
        /*0032*/ 	.short	(.L_10 - .L_9)
	.align		4
.L_9:
        /*0034*/ 	.word	index@($__internal_1_$__cuda_sm20_rcp_rn_f32_slowpath)
        /*0038*/ 	.word	0x00000020


	//----- nvinfo : EIATTR_FRAME_SIZE
	.align		4
.L_10:
        /*003c*/ 	.byte	0x04, 0x11
        /*003e*/ 	.short	(.L_12 - .L_11)
	.align		4
.L_11:
        /*0040*/ 	.word	index@(_Z23kernel2_rope_vectorizedPfS_i)
        /*0044*/ 	.word	0x00000020


	//----- nvinfo : EIATTR_REGCOUNT
	.align		4
.L_12:
        /*0048*/ 	.byte	0x04, 0x2f
        /*004a*/ 	.short	(.L_14 - .L_13)
	.align		4
.L_13:
        /*004c*/ 	.word	index@(_Z17kernel3_rope_fp16P6__halfS0_i)
        /*0050*/ 	.word	0x00000014


	//----- nvinfo : EIATTR_FRAME_SIZE
	.align		4
.L_14:
        /*0054*/ 	.byte	0x04, 0x11
        /*0056*/ 	.short	(.L_16 - .L_15)
	.align		4
.L_15:
        /*0058*/ 	.word	index@($__internal_0_$__cuda_sm20_rcp_rn_f32_slowpath)
        /*005c*/ 	.word	0x00000000


	//----- nvinfo : EIATTR_FRAME_SIZE
	.align		4
.L_16:
        /*0060*/ 	.byte	0x04, 0x11
        /*0062*/ 	.short	(.L_18 - .L_17)
	.align		4
.L_17:
        /*0064*/ 	.word	index@(_Z17kernel3_rope_fp16P6__halfS0_i)
        /*0068*/ 	.word	0x00000000


	//----- nvinfo : EIATTR_MIN_STACK_SIZE
	.align		4
.L_18:
        /*006c*/ 	.byte	0x04, 0x12
        /*006e*/ 	.short	(.L_20 - .L_19)
	.align		4
.L_19:
        /*0070*/ 	.word	index@(_Z17kernel3_rope_fp16P6__halfS0_i)
        /*0074*/ 	.word	0x00000000


	//----- nvinfo : EIATTR_MIN_STACK_SIZE
	.align		4
.L_20:
        /*0078*/ 	.byte	0x04, 0x12
        /*007a*/ 	.short	(.L_22 - .L_21)
	.align		4
.L_21:
        /*007c*/ 	.word	index@(_Z23kernel2_rope_vectorizedPfS_i)
        /*0080*/ 	.word	0x00000020


	//----- nvinfo : EIATTR_MIN_STACK_SIZE
	.align		4
.L_22:
        /*0084*/ 	.byte	0x04, 0x12
        /*0086*/ 	.short	(.L_24 - .L_23)
	.align		4
.L_23:
        /*0088*/ 	.word	index@(_Z18kernel1_rope_naivePfS_i)
        /*008c*/ 	.word	0x00000020
.L_24:


//--------------------- .nv.compat                --------------------------
	.section	.nv.compat,"",@"SHT_CUDA_COMPAT_INFO"
	.align	4
        /*0000*/ 	.byte	0x02, 0x09, 0x00, 0x00, 0x02, 0x02, 0x01, 0x00, 0x02, 0x05, 0x05, 0x00, 0x03, 0x07, 0x01, 0x01
        /*0010*/ 	.byte	0x02, 0x03, 0x00, 0x00, 0x02, 0x06, 0x01, 0x00, 0x04, 0x0b, 0x08, 0x00, 0x01, 0x00, 0x00, 0x00
        /*0020*/ 	.byte	0x00, 0x00, 0x00, 0x00


//--------------------- .nv.info._Z17kernel3_rope_fp16P6__halfS0_i --------------------------
	.section	.nv.info._Z17kernel3_rope_fp16P6__halfS0_i,"",@"SHT_CUDA_INFO"
	.sectionflags	@""
	.align	4


	//----- nvinfo : EIATTR_CUDA_API_VERSION
	.align		4
        /*0000*/ 	.byte	0x04, 0x37
        /*0002*/ 	.short	(.L_26 - .L_25)
.L_25:
        /*0004*/ 	.word	0x00000082


	//----- nvinfo : EIATTR_KPARAM_INFO
	.align		4
.L_26:
        /*0008*/ 	.byte	0x04, 0x17
        /*000a*/ 	.short	(.L_28 - .L_27)
.L_27:
        /*000c*/ 	.word	0x00000000
        /*0010*/ 	.short	0x0002
        /*0012*/ 	.short	0x0010
        /*0014*/ 	.byte	0x00, 0xf0, 0x11, 0x00


	//----- nvinfo : EIATTR_KPARAM_INFO
	.align		4
.L_28:
        /*0018*/ 	.byte	0x04, 0x17
        /*001a*/ 	.short	(.L_30 - .L_29)
.L_29:
        /*001c*/ 	.word	0x00000000
        /*0020*/ 	.short	0x0001
        /*0022*/ 	.short	0x0008
        /*0024*/ 	.byte	0x00, 0xf5, 0x21, 0x00


	//----- nvinfo : EIATTR_KPARAM_INFO
	.align		4
.L_30:
        /*0028*/ 	.byte	0x04, 0x17
        /*002a*/ 	.short	(.L_32 - .L_31)
.L_31:
        /*002c*/ 	.word	0x00000000
        /*0030*/ 	.short	0x0000
        /*0032*/ 	.short	0x0000
        /*0034*/ 	.byte	0x00, 0xf5, 0x21, 0x00


	//----- nvinfo : EIATTR_SPARSE_MMA_MASK
	.align		4
.L_32:
        /*0038*/ 	.byte	0x03, 0x50
        /*003a*/ 	.short	0x0000


	//----- nvinfo : EIATTR_MAXREG_COUNT
	.align		4
        /*003c*/ 	.byte	0x03, 0x1b
        /*003e*/ 	.short	0x00ff


	//----- nvinfo : EIATTR_MERCURY_ISA_VERSION
	.align		4
        /*0040*/ 	.byte	0x03, 0x5f
        /*0042*/ 	.short	0x0101


	//----- nvinfo : EIATTR_VRC_CTA_INIT_COUNT
	.align		4
        /*0044*/ 	.byte	0x02, 0x4a
	.zero		1
	.zero		1


	//----- nvinfo : EIATTR_EXIT_INSTR_OFFSETS
	.align		4
        /*0048*/ 	.byte	0x04, 0x1c
        /*004a*/ 	.short	(.L_34 - .L_33)


	//   ....[0]....
.L_33:
        /*004c*/ 	.word	0x00000080


	//   ....[1]....
        /*0050*/ 	.word	0x00000b70


	//----- nvinfo : EIATTR_CRS_STACK_SIZE
	.align		4
.L_34:
        /*0054*/ 	.byte	0x04, 0x1e
        /*0056*/ 	.short	(.L_36 - .L_35)
.L_35:
        /*0058*/ 	.word	0x00000000


	//----- nvinfo : EIATTR_CBANK_PARAM_SIZE
	.align		4
.L_36:
        /*005c*/ 	.byte	0x03, 0x19
        /*005e*/ 	.short	0x0014


	//----- nvinfo : EIATTR_PARAM_CBANK
	.align		4
        /*0060*/ 	.byte	0x04, 0x0a
        /*0062*/ 	.short	(.L_38 - .L_37)
	.align		4
.L_37:
        /*0064*/ 	.word	index@(.nv.constant0._Z17kernel3_rope_fp16P6__halfS0_i)
        /*0068*/ 	.short	0x0380
        /*006a*/ 	.short	0x0014


	//----- nvinfo : EIATTR_SW_WAR
	.align		4
.L_38:
        /*006c*/ 	.byte	0x04, 0x36
        /*006e*/ 	.short	(.L_40 - .L_39)
.L_39:
        /*0070*/ 	.word	0x00000008
.L_40:


//--------------------- .nv.info._Z23kernel2_rope_vectorizedPfS_i --------------------------
	.section	.nv.info._Z23kernel2_rope_vectorizedPfS_i,"",@"SHT_CUDA_INFO"
	.sectionflags	@""
	.align	4


	//----- nvinfo : EIATTR_CUDA_API_VERSION
	.align		4
        /*0000*/ 	.byte	0x04, 0x37
        /*0002*/ 	.short	(.L_42 - .L_41)
.L_41:
        /*0004*/ 	.word	0x00000082


	//----- nvinfo : EIATTR_KPARAM_INFO
	.align		4
.L_42:
        /*0008*/ 	.byte	0x04, 0x17
        /*000a*/ 	.short	(.L_44 - .L_43)
.L_43:
        /*000c*/ 	.word	0x00000000
        /*0010*/ 	.short	0x0002
        /*0012*/ 	.short	0x0010
        /*0014*/ 	.byte	0x00, 0xf0, 0x11, 0x00


	//----- nvinfo : EIATTR_KPARAM_INFO
	.align		4
.L_44:
        /*0018*/ 	.byte	0x04, 0x17
        /*001a*/ 	.short	(.L_46 - .L_45)
.L_45:
        /*001c*/ 	.word	0x00000000
        /*0020*/ 	.short	0x0001
        /*0022*/ 	.short	0x0008
        /*0024*/ 	.byte	0x00, 0xf5, 0x21, 0x00


	//----- nvinfo : EIATTR_KPARAM_INFO
	.align		4
.L_46:
        /*0028*/ 	.byte	0x04, 0x17
        /*002a*/ 	.short	(.L_48 - .L_47)
.L_47:
        /*002c*/ 	.word	0x00000000
        /*0030*/ 	.short	0x0000
        /*0032*/ 	.short	0x0000
        /*0034*/ 	.byte	0x00, 0xf5, 0x21, 0x00


	//----- nvinfo : EIATTR_SPARSE_MMA_MASK
	.align		4
.L_48:
        /*0038*/ 	.byte	0x03, 0x50
        /*003a*/ 	.short	0x0000


	//----- nvinfo : EIATTR_MAXREG_COUNT
	.align		4
        /*003c*/ 	.byte	0x03, 0x1b
        /*003e*/ 	.short	0x00ff


	//----- nvinfo : EIATTR_MERCURY_ISA_VERSION
	.align		4
        /*0040*/ 	.byte	0x03, 0x5f
        /*0042*/ 	.short	0x0101


	//----- nvinfo : EIATTR_VRC_CTA_INIT_COUNT
	.align		4
        /*0044*/ 	.byte	0x02, 0x4a
	.zero		1
	.zero		1


	//----- nvinfo : EIATTR_EXIT_INSTR_OFFSETS
	.align		4
        /*0048*/ 	.byte	0x04, 0x1c
        /*004a*/ 	.short	(.L_50 - .L_49)


	//   ....[0]....
.L_49:
        /*004c*/ 	.word	0x000000a0


	//   ....[1]....
        /*0050*/ 	.word	0x00002130


	//----- nvinfo : EIATTR_CRS_STACK_SIZE
	.align		4
.L_50:
        /*0054*/ 	.byte	0x04, 0x1e
        /*0056*/ 	.short	(.L_52 - .L_51)
.L_51:
        /*0058*/ 	.word	0x00000000


	//----- nvinfo : EIATTR_CBANK_PARAM_SIZE
	.align		4
.L_52:
        /*005c*/ 	.byte	0x03, 0x19
        /*005e*/ 	.short	0x0014


	//----- nvinfo : EIATTR_PARAM_CBANK
	.align		4
        /*0060*/ 	.byte	0x04, 0x0a
        /*0062*/ 	.short	(.L_54 - .L_53)
	.align		4
.L_53:
        /*0064*/ 	.word	index@(.nv.constant0._Z23kernel2_rope_vectorizedPfS_i)
        /*0068*/ 	.short	0x0380
        /*006a*/ 	.short	0x0014


	//----- nvinfo : EIATTR_SW_WAR
	.align		4
.L_54:
        /*006c*/ 	.byte	0x04, 0x36
        /*006e*/ 	.short	(.L_56 - .L_55)
.L_55:
        /*0070*/ 	.word	0x00000008
.L_56:


//--------------------- .nv.info._Z18kernel1_rope_naivePfS_i --------------------------
	.section	.nv.info._Z18kernel1_rope_naivePfS_i,"",@"SHT_CUDA_INFO"
	.sectionflags	@""
	.align	4


	//----- nvinfo : EIATTR_CUDA_API_VERSION
	.align		4
        /*0000*/ 	.byte	0x04, 0x37
        /*0002*/ 	.short	(.L_58 - .L_57)
.L_57:
        /*0004*/ 	.word	0x00000082


	//----- nvinfo : EIATTR_KPARAM_INFO
	.align		4
.L_58:
        /*0008*/ 	.byte	0x04, 0x17
        /*000a*/ 	.short	(.L_60 - .L_59)
.L_59:
        /*000c*/ 	.word	0x00000000
        /*0010*/ 	.short	0x0002
        /*0012*/ 	.short	0x0010
        /*0014*/ 	.byte	0x00, 0xf0, 0x11, 0x00


	//----- nvinfo : EIATTR_KPARAM_INFO
	.align		4
.L_60:
        /*0018*/ 	.byte	0x04, 0x17
        /*001a*/ 	.short	(.L_62 - .L_61)
.L_61:
        /*001c*/ 	.word	0x00000000
        /*0020*/ 	.short	0x0001
        /*0022*/ 	.short	0x0008
        /*0024*/ 	.byte	0x00, 0xf5, 0x21, 0x00


	//----- nvinfo : EIATTR_KPARAM_INFO
	.align		4
.L_62:
        /*0028*/ 	.byte	0x04, 0x17
        /*002a*/ 	.short	(.L_64 - .L_63)
.L_63:
        /*002c*/ 	.word	0x00000000
        /*0030*/ 	.short	0x0000
        /*0032*/ 	.short	0x0000
        /*0034*/ 	.byte	0x00, 0xf5, 0x21, 0x00


	//----- nvinfo : EIATTR_SPARSE_MMA_MASK
	.align		4
.L_64:
        /*0038*/ 	.byte	0x03, 0x50
        /*003a*/ 	.short	0x0000


	//----- nvinfo : EIATTR_MAXREG_COUNT
	.align		4
        /*003c*/ 	.byte	0x03, 0x1b
        /*003e*/ 	.short	0x00ff


	//----- nvinfo : EIATTR_MERCURY_ISA_VERSION
	.align		4
        /*0040*/ 	.byte	0x03, 0x5f
        /*0042*/ 	.short	0x0101


	//----- nvinfo : EIATTR_VRC_CTA_INIT_COUNT
	.align		4
        /*0044*/ 	.byte	0x02, 0x4a
	.zero		1
	.zero		1


	//----- nvinfo : EIATTR_EXIT_INSTR_OFFSETS
	.align		4
        /*0048*/ 	.byte	0x04, 0x1c
        /*004a*/ 	.short	(.L_66 - .L_65)


	//   ....[0]....
.L_65:
        /*004c*/ 	.word	0x00000090


	//   ....[1]....
        /*0050*/ 	.word	0x00001260


	//----- nvinfo : EIATTR_CRS_STACK_SIZE
	.align		4
.L_66:
        /*0054*/ 	.byte	0x04, 0x1e
        /*0056*/ 	.short	(.L_68 - .L_67)
.L_67:
        /*0058*/ 	.word	0x00000000


	//----- nvinfo : EIATTR_CBANK_PARAM_SIZE
	.align		4
.L_68:
        /*005c*/ 	.byte	0x03, 0x19
        /*005e*/ 	.short	0x0014


	//----- nvinfo : EIATTR_PARAM_CBANK
	.align		4
        /*0060*/ 	.byte	0x04, 0x0a
        /*0062*/ 	.short	(.L_70 - .L_69)
	.align		4
.L_69:
        /*0064*/ 	.word	index@(.nv.constant0._Z18kernel1_rope_naivePfS_i)
        /*0068*/ 	.short	0x0380
        /*006a*/ 	.short	0x0014


	//----- nvinfo : EIATTR_SW_WAR
	.align		4
.L_70:
        /*006c*/ 	.byte	0x04, 0x36
        /*006e*/ 	.short	(.L_72 - .L_71)
.L_71:
        /*0070*/ 	.word	0x00000008
.L_72:


//--------------------- .nv.callgraph             --------------------------
	.section	.nv.callgraph,"",@"SHT_CUDA_CALLGRAPH"
	.align	4
	.sectionentsize	8
	.align		4
        /*0000*/ 	.word	0x00000000
	.align		4
        /*0004*/ 	.word	0xffffffff
	.align		4
        /*0008*/ 	.word	0x00000000
	.align		4
        /*000c*/ 	.word	0xfffffffe
	.align		4
        /*0010*/ 	.word	0x00000000
	.align		4
        /*0014*/ 	.word	0xfffffffd
	.align		4
        /*0018*/ 	.word	0x00000000
	.align		4
        /*001c*/ 	.word	0xfffffffc


//--------------------- .nv.constant4             --------------------------
	.section	.nv.constant4,"a",@progbits
	.align	8
	.align		8
.nv.constant4:
        /*0000*/ 	.dword	__cudart_i2opi_f


//--------------------- .text._Z17kernel3_rope_fp16P6__halfS0_i --------------------------
	.section	.text._Z17kernel3_rope_fp16P6__halfS0_i,"ax",@progbits
	.align	128
        .global         _Z17kernel3_rope_fp16P6__halfS0_i
        .type           _Z17kernel3_rope_fp16P6__halfS0_i,@function
        .size           _Z17kernel3_rope_fp16P6__halfS0_i,(.L_x_53 - _Z17kernel3_rope_fp16P6__halfS0_i)
        .other          _Z17kernel3_rope_fp16P6__halfS0_i,@"STO_CUDA_ENTRY STV_DEFAULT"
_Z17kernel3_rope_fp16P6__halfS0_i:
.text._Z17kernel3_rope_fp16P6__halfS0_i:
[----:B------:R-:W-:Y:S01]  /*0000*/  LDC R1, c[0x0][0x37c] ;  /* 0x0000df00ff017b82 */ /* 0x000fe20000000800 */
[----:B------:R-:W0:Y:S07]  /*0010*/  S2R R4, SR_TID.X ;  /* 0x0000000000047919 */ /* 0x000e2e0000002100 */
[----:B------:R-:W1:Y:S01]  /*0020*/  LDC R0, c[0x0][0x390] ;  /* 0x0000e400ff007b82 */ /* 0x000e620000000800 */
[----:B------:R-:W0:Y:S01]  /*0030*/  LDCU UR4, c[0x0][0x360] ;  /* 0x00006c00ff0477ac */ /* 0x000e220008000800 */
[----:B------:R-:W0:Y:S02]  /*0040*/  S2R R3, SR_CTAID.X ;  /* 0x0000000000037919 */ /* 0x000e240000002500 */
[----:B0-----:R-:W-:-:S02]  /*0050*/  IMAD R4, R3, UR4, R4 ;  /* 0x0000000403047c24 */ /* 0x001fc4000f8e0204 */
[----:B-1----:R-:W-:-:S05]  /*0060*/  IMAD.SHL.U32 R3, R0, 0x2, RZ ;  /* 0x0000000200037824 */ /* 0x002fca00078e00ff */
[----:B------:R-:W-:-:S13]  /*0070*/  ISETP.GE.AND P0, PT, R4, R3, PT ;  /* 0x000000030400720c */ /* 0x000fda0003f06270 */
[----:B------:R-:W-:Y:S05]  /*0080*/  @P0 EXIT ;  /* 0x000000000000094d */ /* 0x000fea0003800000 */
[----:B------:R-:W-:Y:S01]  /*0090*/  LEA.HI R2, R0, R0, RZ, 0x1 ;  /* 0x0000000000027211 */ /* 0x000fe200078f08ff */
[----:B------:R-:W0:Y:S01]  /*00a0*/  LDCU.64 UR4, c[0x0][0x358] ;  /* 0x00006b00ff0477ac */ /* 0x000e220008000a00 */
[----:B------:R-:W-:Y:S02]  /*00b0*/  IABS R8, R4 ;  /* 0x0000000400087213 */ /* 0x000fe40000000000 */
[----:B------:R-:W-:-:S04]  /*00c0*/  SHF.R.S32.HI R7, RZ, 0x1, R2 ;  /* 0x00000001ff077819 */ /* 0x000fc80000011402 */
[-C--:B------:R-:W-:Y:S02]  /*00d0*/  IABS R9, R7.reuse ;  /* 0x0000000700097213 */ /* 0x080fe40000000000 */
[----:B------:R-:W-:Y:S02]  /*00e0*/  IABS R10, R7 ;  /* 0x00000007000a7213 */ /* 0x000fe40000000000 */
[----:B------:R-:W1:Y:S08]  /*00f0*/  I2F.RP R5, R9 ;  /* 0x0000000900057306 */ /* 0x000e700000209400 */
[----:B-1----:R-:W1:Y:S02]  /*0100*/  MUFU.RCP R5, R5 ;  /* 0x0000000500057308 */ /* 0x002e640000001000 */
[----:B-1----:R-:W-:-:S06]  /*0110*/  VIADD R2, R5, 0xffffffe ;  /* 0x0ffffffe05027836 */ /* 0x002fcc0000000000 */
[----:B------:R1:W2:Y:S02]  /*0120*/  F2I.FTZ.U32.TRUNC.NTZ R3, R2 ;  /* 0x0000000200037305 */ /* 0x0002a4000021f000 */
[----:B-1----:R-:W-:Y:S02]  /*0130*/  IMAD.MOV.U32 R2, RZ, RZ, RZ ;  /* 0x000000ffff027224 */ /* 0x002fe400078e00ff */
[----:B--2---:R-:W-:-:S04]  /*0140*/  IMAD.MOV R6, RZ, RZ, -R3 ;  /* 0x000000ffff067224 */ /* 0x004fc800078e0a03 */
[----:B------:R-:W-:Y:S01]  /*0150*/  IMAD R11, R6, R9, RZ ;  /* 0x00000009060b7224 */ /* 0x000fe200078e02ff */
[----:B------:R-:W-:Y:S01]  /*0160*/  MOV R6, R8 ;  /* 0x0000000800067202 */ /* 0x000fe20000000f00 */
[----:B------:R-:W-:Y:S02]  /*0170*/  IMAD.MOV R8, RZ, RZ, -R10 ;  /* 0x000000ffff087224 */ /* 0x000fe400078e0a0a */
[----:B------:R-:W-:-:S06]  /*0180*/  IMAD.HI.U32 R3, R3, R11, R2 ;  /* 0x0000000b03037227 */ /* 0x000fcc00078e0002 */
[----:B------:R-:W-:-:S04]  /*0190*/  IMAD.HI.U32 R5, R3, R6, RZ ;  /* 0x0000000603057227 */ /* 0x000fc800078e00ff */
[----:B------:R-:W-:-:S05]  /*01a0*/  IMAD R2, R5, R8, R6 ;  /* 0x0000000805027224 */ /* 0x000fca00078e0206 */
[----:B------:R-:W-:-:S13]  /*01b0*/  ISETP.GT.U32.AND P1, PT, R9, R2, PT ;  /* 0x000000020900720c */ /* 0x000fda0003f24070 */
[-C--:B------:R-:W-:Y:S01]  /*01c0*/  @!P1 IADD3 R2, PT, PT, R2, -R9.reuse, RZ ;  /* 0x8000000902029210 */ /* 0x080fe20007ffe0ff */
[----:B------:R-:W-:Y:S01]  /*01d0*/  @!P1 VIADD R5, R5, 0x1 ;  /* 0x0000000105059836 */ /* 0x000fe20000000000 */
[----:B------:R-:W-:Y:S02]  /*01e0*/  ISETP.NE.AND P1, PT, R7, RZ, PT ;  /* 0x000000ff0700720c */ /* 0x000fe40003f25270 */
[----:B------:R-:W-:Y:S02]  /*01f0*/  ISETP.GE.U32.AND P0, PT, R2, R9, PT ;  /* 0x000000090200720c */ /* 0x000fe40003f06070 */
[----:B------:R-:W-:Y:S01]  /*0200*/  LOP3.LUT R2, R4, R7, RZ, 0x3c, !PT ;  /* 0x0000000704027212 */ /* 0x000fe200078e3cff */
[----:B------:R-:W1:Y:S03]  /*0210*/  LDC.64 R8, c[0x0][0x380] ;  /* 0x0000e000ff087b82 */ /* 0x000e660000000a00 */
[----:B------:R-:W-:-:S07]  /*0220*/  ISETP.GE.AND P2, PT, R2, RZ, PT ;  /* 0x000000ff0200720c */ /* 0x000fce0003f46270 */
[----:B------:R-:W-:-:S06]  /*0230*/  @P0 VIADD R5, R5, 0x1 ;  /* 0x0000000105050836 */ /* 0x000fcc0000000000 */
[----:B------:R-:W-:Y:S02]  /*0240*/  @!P2 IADD3 R5, PT, PT, RZ, -R5, RZ ;  /* 0x80000005ff05a210 */ /* 0x000fe40007ffe0ff */
[----:B------:R-:W-:-:S05]  /*0250*/  @!P1 LOP3.LUT R5, RZ, R7, RZ, 0x33, !PT ;  /* 0x00000007ff059212 */ /* 0x000fca00078e33ff */
[----:B------:R-:W-:-:S04]  /*0260*/  IMAD.MOV R13, RZ, RZ, -R5 ;  /* 0x000000ffff0d7224 */ /* 0x000fc800078e0a05 */
[----:B------:R-:W-:-:S04]  /*0270*/  IMAD R13, R7, R13, R4 ;  /* 0x0000000d070d7224 */ /* 0x000fc800078e0204 */
[----:B------:R-:W-:-:S04]  /*0280*/  IMAD.SHL.U32 R3, R13, 0x2, RZ ;  /* 0x000000020d037824 */ /* 0x000fc800078e00ff */
[----:B------:R-:W-:-:S04]  /*0290*/  IMAD R3, R5, R0, R3 ;  /* 0x0000000005037224 */ /* 0x000fc800078e0203 */
[----:B-1----:R-:W-:-:S05]  /*02a0*/  IMAD.WIDE R8, R3, 0x2, R8 ;  /* 0x0000000203087825 */ /* 0x002fca00078e0208 */
[----:B0-----:R0:W5:Y:S04]  /*02b0*/  LDG.E.U16 R7, desc[UR4][R8.64] ;  /* 0x0000000408077981 */ /* 0x001168000c1e1500 */
[----:B------:R0:W5:Y:S01]  /*02c0*/  LDG.E.U16 R4, desc[UR4][R8.64+0x2] ;  /* 0x0000020408047981 */ /* 0x000162000c1e1500 */
[----:B------:R-:W-:Y:S01]  /*02d0*/  IABS R15, R0 ;  /* 0x00000000000f7213 */ /* 0x000fe20000000000 */
[----:B------:R-:W-:Y:S03]  /*02e0*/  BSSY.RECONVERGENT B0, `(.L_x_0) ;  /* 0x000003e000007945 */ /* 0x000fe60003800200 */
[----:B------:R-:W1:Y:S08]  /*02f0*/  I2F.RP R2, R15 ;  /* 0x0000000f00027306 */ /* 0x000e700000209400 */
[----:B-1----:R-:W1:Y:S02]  /*0300*/  MUFU.RCP R2, R2 ;  /* 0x0000000200027308 */ /* 0x002e640000001000 */
[----:B-1----:R-:W-:-:S06]  /*0310*/  IADD3 R10, PT, PT, R2, 0xffffffe, RZ ;  /* 0x0ffffffe020a7810 */ /* 0x002fcc0007ffe0ff */
[----:B------:R1:W2:Y:S02]  /*0320*/  F2I.FTZ.U32.TRUNC.NTZ R11, R10 ;  /* 0x0000000a000b7305 */ /* 0x0002a4000021f000 */
[----:B-1----:R-:W-:Y:S02]  /*0330*/  IMAD.MOV.U32 R10, RZ, RZ, RZ ;  /* 0x000000ffff0a7224 */ /* 0x002fe400078e00ff */
[----:B--2---:R-:W-:-:S04]  /*0340*/  IMAD.MOV R6, RZ, RZ, -R11 ;  /* 0x000000ffff067224 */ /* 0x004fc800078e0a0b */
[----:B------:R-:W-:Y:S01]  /*0350*/  IMAD R17, R6, R15, RZ ;  /* 0x0000000f06117224 */ /* 0x000fe200078e02ff */
[----:B------:R-:W-:Y:S02]  /*0360*/  IABS R6, R13 ;  /* 0x0000000d00067213 */ /* 0x000fe40000000000 */
[----:B------:R-:W-:Y:S01]  /*0370*/  LOP3.LUT R13, R13, R0, RZ, 0x3c, !PT ;  /* 0x000000000d0d7212 */ /* 0x000fe200078e3cff */
[----:B------:R-:W-:-:S03]  /*0380*/  IMAD.HI.U32 R11, R11, R17, R10 ;  /* 0x000000110b0b7227 */ /* 0x000fc600078e000a */
[----:B------:R-:W-:-:S03]  /*0390*/  ISETP.GE.AND P2, PT, R13, RZ, PT ;  /* 0x000000ff0d00720c */ /* 0x000fc60003f46270 */
[----:B------:R-:W-:-:S05]  /*03a0*/  IMAD.HI.U32 R11, R11, R6, RZ ;  /* 0x000000060b0b7227 */ /* 0x000fca00078e00ff */
[----:B------:R-:W-:-:S05]  /*03b0*/  IADD3 R2, PT, PT, RZ, -R11, RZ ;  /* 0x8000000bff027210 */ /* 0x000fca0007ffe0ff */
[----:B------:R-:W-:-:S05]  /*03c0*/  IMAD R2, R15, R2, R6 ;  /* 0x000000020f027224 */ /* 0x000fca00078e0206 */
[----:B------:R-:W-:-:S13]  /*03d0*/  ISETP.GT.U32.AND P1, PT, R15, R2, PT ;  /* 0x000000020f00720c */ /* 0x000fda0003f24070 */
[----:B------:R-:W-:Y:S02]  /*03e0*/  @!P1 IMAD.IADD R2, R2, 0x1, -R15 ;  /* 0x0000000102029824 */ /* 0x000fe400078e0a0f */
[----:B------:R-:W-:Y:S01]  /*03f0*/  @!P1 VIADD R11, R11, 0x1 ;  /* 0x000000010b0b9836 */ /* 0x000fe20000000000 */
[----:B------:R-:W-:Y:S02]  /*0400*/  ISETP.NE.AND P1, PT, R0, RZ, PT ;  /* 0x000000ff0000720c */ /* 0x000fe40003f25270 */
[----:B------:R-:W-:-:S13]  /*0410*/  ISETP.GE.U32.AND P0, PT, R2, R15, PT ;  /* 0x0000000f0200720c */ /* 0x000fda0003f06070 */
[----:B------:R-:W-:-:S05]  /*0420*/  @P0 IADD3 R11, PT, PT, R11, 0x1, RZ ;  /* 0x000000010b0b0810 */ /* 0x000fca0007ffe0ff */
[----:B------:R-:W-:Y:S01]  /*0430*/  @!P2 IMAD.MOV R11, RZ, RZ, -R11 ;  /* 0x000000ffff0ba224 */ /* 0x000fe200078e0a0b */
[----:B------:R-:W-:Y:S01]  /*0440*/  @!P1 LOP3.LUT R11, RZ, R0, RZ, 0x33, !PT ;  /* 0x00000000ff0b9212 */ /* 0x000fe200078e33ff */
[----:B------:R-:W-:-:S03]  /*0450*/  IMAD.MOV.U32 R0, RZ, RZ, 0x3f800000 ;  /* 0x3f800000ff007424 */ /* 0x000fc600078e00ff */
[----:B------:R-:W-:-:S13]  /*0460*/  ISETP.NE.AND P0, PT, R11, RZ, PT ;  /* 0x000000ff0b00720c */ /* 0x000fda0003f05270 */
[----:B0-----:R-:W-:Y:S05]  /*0470*/  @!P0 BRA `(.L_x_1) ;  /* 0x0000000000908947 */ /* 0x001fea0003800000 */
[----:B------:R-:W-:Y:S02]  /*0480*/  HFMA2 R9, -RZ, RZ, 0.132568359375, -6360 ;  /* 0x303eee36ff097431 */ /* 0x000fe400000001ff */
[----:B------:R-:W-:Y:S01]  /*0490*/  IMAD.MOV.U32 R0, RZ, RZ, 0x3fb8aa3b ;  /* 0x3fb8aa3bff007424 */ /* 0x000fe200078e00ff */
[----:B------:R-:W-:Y:S01]  /*04a0*/  I2FP.F32.S32 R8, R11 ;  /* 0x0000000b00087245 */ /* 0x000fe20000201400 */
[----:B------:R-:W-:-:S03]  /*04b0*/  IMAD.MOV.U32 R13, RZ, RZ, 0x3e4b8a05 ;  /* 0x3e4b8a05ff0d7424 */ /* 0x000fc600078e00ff */
[----:B------:R-:W-:Y:S01]  /*04c0*/  FSETP.NAN.AND P2, PT, |R8|, |R8|, PT ;  /* 0x400000080800720b */ /* 0x000fe20003f48200 */
[----:B------:R-:W-:-:S04]  /*04d0*/  FFMA R0, -R9, R0, 3.622995450314192567e-07 ;  /* 0x34c2821209007423 */ /* 0x000fc80000000100 */
[----:B------:R-:W-:-:S04]  /*04e0*/  FFMA R0, R13, 1.9251366722983220825e-08, R0 ;  /* 0x32a55e340d007823 */ /* 0x000fc80000000000 */
[----:B------:R-:W-:-:S04]  /*04f0*/  FFMA R0, -R9, 0.014334906823933124542, R0 ;  /* 0x3c6adcf509007823 */ /* 0x000fc80000000100 */
[----:B------:R-:W-:Y:S01]  /*0500*/  FFMA R0, R13, 0.0047783022746443748474, R0 ;  /* 0x3b9c934e0d007823 */ /* 0x000fe20000000000 */
[----:B------:R-:W-:-:S03]  /*0510*/  MOV R13, 0x391fcb8e ;  /* 0x391fcb8e000d7802 */ /* 0x000fc60000000f00 */
[----:B------:R-:W-:-:S04]  /*0520*/  FADD R2, R0, 13.286762237548828125 ;  /* 0x4154969400027421 */ /* 0x000fc80000000000 */
[----:B------:R-:W-:Y:S01]  /*0530*/  FMUL R9, R8, R2 ;  /* 0x0000000208097220 */ /* 0x000fe20000400000 */
[----:B------:R-:W-:-:S03]  /*0540*/  FADD R11, R2, -13.286762237548828125 ;  /* 0xc1549694020b7421 */ /* 0x000fc60000000000 */
[----:B------:R-:W0:Y:S01]  /*0550*/  FRND R6, R9 ;  /* 0x0000000900067307 */ /* 0x000e220000201000 */
[----:B------:R-:W-:Y:S01]  /*0560*/  FADD R11, R0, -R11 ;  /* 0x8000000b000b7221 */ /* 0x000fe20000000000 */
[----:B------:R-:W-:Y:S01]  /*0570*/  FFMA R2, R8, R2, -R9 ;  /* 0x0000000208027223 */ /* 0x000fe20000000809 */
[----:B------:R-:W-:-:S03]  /*0580*/  FSETP.GT.AND P1, PT, |R9|, 152, PT ;  /* 0x431800000900780b */ /* 0x000fc60003f24200 */
[----:B------:R-:W-:Y:S01]  /*0590*/  FFMA R11, R8, R11, R2 ;  /* 0x0000000b080b7223 */ /* 0x000fe20000000002 */
[----:B0-----:R-:W-:Y:S01]  /*05a0*/  FADD R0, R9, -R6 ;  /* 0x8000000609007221 */ /* 0x001fe20000000000 */
[----:B------:R-:W-:-:S03]  /*05b0*/  FSETP.GT.AND P0, PT, R6, RZ, PT ;  /* 0x000000ff0600720b */ /* 0x000fc60003f04000 */
[----:B------:R-:W-:Y:S01]  /*05c0*/  FADD R0, R0, R11 ;  /* 0x0000000b00007221 */ /* 0x000fe20000000000 */
[----:B------:R-:W-:Y:S02]  /*05d0*/  SEL R2, RZ, 0x83000000, P0 ;  /* 0x83000000ff027807 */ /* 0x000fe40000000000 */
[----:B------:R-:W-:Y:S01]  /*05e0*/  FSETP.GEU.AND P0, PT, R9, RZ, PT ;  /* 0x000000ff0900720b */ /* 0x000fe20003f0e000 */
[----:B------:R-:W-:Y:S02]  /*05f0*/  FFMA R11, R0, R13, 0.0013391353422775864601 ;  /* 0x3aaf85ed000b7423 */ /* 0x000fe4000000000d */
[----:B------:R-:W-:Y:S02]  /*0600*/  VIADD R6, R2, 0x7f000000 ;  /* 0x7f00000002067836 */ /* 0x000fe40000000000 */
[C---:B------:R-:W-:Y:S02]  /*0610*/  FFMA R13, R0.reuse, R11, 0.0096188392490148544312 ;  /* 0x3c1d9856000d7423 */ /* 0x040fe4000000000b */
[----:B------:R-:W0:Y:S02]  /*0620*/  F2I.NTZ R11, R9 ;  /* 0x00000009000b7305 */ /* 0x000e240000203100 */
[----:B------:R-:W-:-:S04]  /*0630*/  FFMA R13, R0, R13, 0.055503588169813156128 ;  /* 0x3d6357bb000d7423 */ /* 0x000fc8000000000d */
[----:B------:R-:W-:-:S04]  /*0640*/  FFMA R13, R0, R13, 0.24022644758224487305 ;  /* 0x3e75fdec000d7423 */ /* 0x000fc8000000000d */
[----:B------:R-:W-:-:S04]  /*0650*/  FFMA R13, R0, R13, 0.69314718246459960938 ;  /* 0x3f317218000d7423 */ /* 0x000fc8000000000d */
[----:B------:R-:W-:Y:S01]  /*0660*/  FFMA R13, R0, R13, 1 ;  /* 0x3f800000000d7423 */ /* 0x000fe2000000000d */
[----:B0-----:R-:W-:Y:S01]  /*0670*/  IMAD R11, R11, 0x800000, -R2 ;  /* 0x008000000b0b7824 */ /* 0x001fe200078e0a02 */
[----:B------:R-:W-:Y:S02]  /*0680*/  FSEL R0, RZ, +INF , !P0 ;  /* 0x7f800000ff007808 */ /* 0x000fe40004000000 */
[----:B------:R-:W-:-:S04]  /*0690*/  FMUL R6, R6, R13 ;  /* 0x0000000d06067220 */ /* 0x000fc80000400000 */
[----:B------:R-:W-:Y:S01]  /*06a0*/  @!P1 FMUL R0, R11, R6 ;  /* 0x000000060b009220 */ /* 0x000fe20000400000 */
[----:B------:R-:W-:-:S07]  /*06b0*/  @P2 FADD R0, R8, 10000 ;  /* 0x461c400008002421 */ /* 0x000fce0000000000 */
.L_x_1:
[----:B------:R-:W-:Y:S05]  /*06c0*/  BSYNC.RECONVERGENT B0 ;  /* 0x0000000000007941 */ /* 0x000fea0003800200 */
.L_x_0:
[----:B------:R-:W-:Y:S01]  /*06d0*/  IADD3 R2, PT, PT, R0, 0x1800000, RZ ;  /* 0x0180000000027810 */ /* 0x000fe20007ffe0ff */
[----:B------:R-:W-:Y:S03]  /*06e0*/  BSSY.RECONVERGENT B0, `(.L_x_2) ;  /* 0x000000b000007945 */ /* 0x000fe60003800200 */
[----:B------:R-:W-:-:S04]  /*06f0*/  LOP3.LUT R2, R2, 0x7f800000, RZ, 0xc0, !PT ;  /* 0x7f80000002027812 */ /* 0x000fc800078ec0ff */
[----:B------:R-:W-:-:S13]  /*0700*/  ISETP.GT.U32.AND P0, PT, R2, 0x1ffffff, PT ;  /* 0x01ffffff0200780c */ /* 0x000fda0003f04070 */
[----:B------:R-:W-:Y:S05]  /*0710*/  @P0 BRA `(.L_x_3) ;  /* 0x00000000000c0947 */ /* 0x000fea0003800000 */
[----:B------:R-:W-:-:S07]  /*0720*/  MOV R6, 0x740 ;  /* 0x0000074000067802 */ /* 0x000fce0000000f00 */
[----:B-----5:R-:W-:Y:S05]  /*0730*/  CALL.REL.NOINC `($__internal_0_$__cuda_sm20_rcp_rn_f32_slowpath) ;  /* 0x0000000400107944 */ /* 0x020fea0003c00000 */
[----:B------:R-:W-:Y:S05]  /*0740*/  BRA `(.L_x_4) ;  /* 0x0000000000107947 */ /* 0x000fea0003800000 */
.L_x_3:
[----:B------:R-:W0:Y:S02]  /*0750*/  MUFU.RCP R9, R0 ;  /* 0x0000000000097308 */ /* 0x000e240000001000 */
[----:B0-----:R-:W-:-:S04]  /*0760*/  FFMA R2, R9, R0, -1 ;  /* 0xbf80000009027423 */ /* 0x001fc80000000000 */
[----:B------:R-:W-:-:S04]  /*0770*/  FADD.FTZ R2, -RZ, -R2 ;  /* 0x80000002ff027221 */ /* 0x000fc80000010100 */
[----:B------:R-:W-:-:S07]  /*0780*/  FFMA R2, R9, R2, R9 ;  /* 0x0000000209027223 */ /* 0x000fce0000000009 */
.L_x_4:
[----:B------:R-:W-:Y:S05]  /*0790*/  BSYNC.RECONVERGENT B0 ;  /* 0x0000000000007941 */ /* 0x000fea0003800200 */
.L_x_2:
[----:B------:R-:W0:Y:S01]  /*07a0*/  I2F.F16 R5, R5 ;  /* 0x0000000500057306 */ /* 0x000e220000200c00 */
[----:B------:R-:W-:Y:S01]  /*07b0*/  F2FP.F16.F32.PACK_AB R0, RZ, R2 ;  /* 0x00000002ff00723e */ /* 0x000fe200000000ff */
[----:B------:R-:W-:Y:S02]  /*07c0*/  IMAD.MOV.U32 R9, RZ, RZ, 0x3f22f983 ;  /* 0x3f22f983ff097424 */ /* 0x000fe400078e00ff */
[----:B------:R-:W-:Y:S02]  /*07d0*/  HFMA2 R14, -RZ, RZ, 1.0078125, -5.519390106201171875e-05 ;  /* 0x3c08839eff0e7431 */ /* 0x000fe400000001ff */
[----:B------:R-:W-:Y:S02]  /*07e0*/  IMAD.MOV.U32 R11, RZ, RZ, 0x394ca1f9 ;  /* 0x394ca1f9ff0b7424 */ /* 0x000fe400078e00ff */
[----:B------:R-:W-:Y:S02]  /*07f0*/  IMAD.MOV.U32 R15, RZ, RZ, 0x3e2aaaa3 ;  /* 0x3e2aaaa3ff0f7424 */ /* 0x000fe400078e00ff */
[----:B0-----:R-:W-:-:S05]  /*0800*/  HMUL2 R0, R5.H0_H0, R0.H0_H0 ;  /* 0x2000000005007232 */ /* 0x001fca0000000800 */
[----:B------:R-:W-:Y:S01]  /*0810*/  HADD2.F32 R6, -RZ, R0.H0_H0 ;  /* 0x20000000ff067230 */ /* 0x000fe20000004100 */
[----:B------:R-:W-:-:S04]  /*0820*/  HSETP2.EQ.AND P2, PT, |R0|.H0_H0, 300, 300, PT ;  /* 0x5cb05cb000007434 */ /* 0x000fc80003f42a00 */
[----:B------:R-:W-:-:S04]  /*0830*/  FFMA R2, R6, R9, 12582912 ;  /* 0x4b40000006027423 */ /* 0x000fc80000000009 */
[C---:B------:R-:W-:Y:S01]  /*0840*/  FADD R9, R2.reuse, -12582912 ;  /* 0xcb40000002097421 */ /* 0x040fe20000000000 */
[C---:B------:R-:W-:Y:S02]  /*0850*/  LOP3.LUT R8, R2.reuse, 0x1, RZ, 0xc0, !PT ;  /* 0x0000000102087812 */ /* 0x040fe400078ec0ff */
[----:B------:R-:W-:Y:S01]  /*0860*/  LOP3.LUT P1, RZ, R2, 0x2, RZ, 0xc0, !PT ;  /* 0x0000000202ff7812 */ /* 0x000fe2000782c0ff */
[C---:B------:R-:W-:Y:S01]  /*0870*/  FFMA R6, R9.reuse, -1.5707962512969970703, R6 ;  /* 0xbfc90fda09067823 */ /* 0x040fe20000000006 */
[----:B------:R-:W-:Y:S01]  /*0880*/  ISETP.NE.U32.AND P0, PT, R8, 0x1, PT ;  /* 0x000000010800780c */ /* 0x000fe20003f05070 */
[----:B------:R-:W-:Y:S02]  /*0890*/  VIADD R2, R2, 0x1 ;  /* 0x0000000102027836 */ /* 0x000fe40000000000 */
[----:B------:R-:W-:Y:S01]  /*08a0*/  FFMA R6, R9, -7.5497894158615963534e-08, R6 ;  /* 0xb3a2216809067823 */ /* 0x000fe20000000006 */
[----:B------:R-:W-:Y:S02]  /*08b0*/  FSEL R8, -R11, 2.4433156795566901565e-05, P0 ;  /* 0x37ccf5ce0b087808 */ /* 0x000fe40000000100 */
[----:B------:R-:W-:Y:S01]  /*08c0*/  FSEL R10, R14, -0.0013887316454201936722, P0 ;  /* 0xbab6061a0e0a7808 */ /* 0x000fe20000000000 */
[----:B------:R-:W-:Y:S01]  /*08d0*/  FMUL R5, R6, R6 ;  /* 0x0000000606057220 */ /* 0x000fe20000400000 */
[----:B------:R-:W-:-:S02]  /*08e0*/  FSEL R12, -R15, 0.041666645556688308716, P0 ;  /* 0x3d2aaaa50f0c7808 */ /* 0x000fc40000000100 */
[----:B------:R-:W-:Y:S01]  /*08f0*/  LOP3.LUT P3, RZ, R2, 0x2, RZ, 0xc0, !PT ;  /* 0x0000000202ff7812 */ /* 0x000fe2000786c0ff */
[----:B------:R-:W-:Y:S01]  /*0900*/  FFMA R9, R5, R8, R10 ;  /* 0x0000000805097223 */ /* 0x000fe2000000000a */
[----:B------:R-:W-:Y:S02]  /*0910*/  FSEL R10, RZ, -0.5, P0 ;  /* 0xbf000000ff0a7808 */ /* 0x000fe40000000000 */
[----:B------:R-:W-:Y:S01]  /*0920*/  FSEL R8, -R11, 2.4433156795566901565e-05, !P0 ;  /* 0x37ccf5ce0b087808 */ /* 0x000fe20004000100 */
[C---:B------:R-:W-:Y:S01]  /*0930*/  FFMA R13, R5.reuse, R9, R12 ;  /* 0x00000009050d7223 */ /* 0x040fe2000000000c */
[----:B------:R-:W-:Y:S02]  /*0940*/  FSEL R9, R14, -0.0013887316454201936722, !P0 ;  /* 0xbab6061a0e097808 */ /* 0x000fe40004000000 */
[----:B------:R-:W-:Y:S01]  /*0950*/  FSEL R12, R6, 1, P0 ;  /* 0x3f800000060c7808 */ /* 0x000fe20000000000 */
[C---:B------:R-:W-:Y:S01]  /*0960*/  FFMA R13, R5.reuse, R13, R10 ;  /* 0x0000000d050d7223 */ /* 0x040fe2000000000a */
[C---:B------:R-:W-:Y:S01]  /*0970*/  FSEL R11, R5.reuse, R6, !P0 ;  /* 0x00000006050b7208 */ /* 0x040fe20004000000 */
[----:B------:R-:W-:Y:S01]  /*0980*/  FFMA R9, R5, R8, R9 ;  /* 0x0000000805097223 */ /* 0x000fe20000000009 */
[----:B------:R-:W-:-:S02]  /*0990*/  FSEL R10, -R15, 0.041666645556688308716, !P0 ;  /* 0x3d2aaaa50f0a7808 */ /* 0x000fc40004000100 */
[----:B------:R-:W-:Y:S01]  /*09a0*/  FSEL R8, RZ, -0.5, !P0 ;  /* 0xbf000000ff087808 */ /* 0x000fe20004000000 */
[----:B------:R-:W-:Y:S02]  /*09b0*/  FFMA R12, R11, R13, R12 ;  /* 0x0000000d0b0c7223 */ /* 0x000fe4000000000c */
[C---:B------:R-:W-:Y:S01]  /*09c0*/  FFMA R11, R5.reuse, R9, R10 ;  /* 0x00000009050b7223 */ /* 0x040fe2000000000a */
[C---:B------:R-:W-:Y:S02]  /*09d0*/  FSEL R9, R6.reuse, R5, !P0 ;  /* 0x0000000506097208 */ /* 0x040fe40004000000 */
[----:B------:R-:W-:Y:S01]  /*09e0*/  FSEL R6, R6, 1, !P0 ;  /* 0x3f80000006067808 */ /* 0x000fe20004000000 */
[----:B------:R-:W-:Y:S01]  /*09f0*/  FFMA R8, R5, R11, R8 ;  /* 0x0000000b05087223 */ /* 0x000fe20000000008 */
[----:B------:R-:W-:Y:S02]  /*0a00*/  FSEL R12, R12, -R12, !P1 ;  /* 0x8000000c0c0c7208 */ /* 0x000fe40004800000 */
[----:B------:R-:W-:Y:S01]  /*0a10*/  HSETP2.EQ.AND P0, P1, |R0|.H0_H0, 0.2093505859375, 0.0584716796875, PT ;  /* 0x32b32b7c00007434 */ /* 0x000fe20003902a00 */
[----:B------:R-:W-:Y:S01]  /*0a20*/  FFMA R6, R9, R8, R6 ;  /* 0x0000000809067223 */ /* 0x000fe20000000006 */
[----:B------:R-:W-:-:S02]  /*0a30*/  F2FP.F16.F32.PACK_AB R5, RZ, R12 ;  /* 0x0000000cff05723e */ /* 0x000fc400000000ff */
[----:B------:R-:W-:Y:S02]  /*0a40*/  SEL R9, RZ, 0x3c00, !P2 ;  /* 0x00003c00ff097807 */ /* 0x000fe40005000000 */
[----:B------:R-:W-:Y:S02]  /*0a50*/  SEL R2, RZ, 0x3c00, !P1 ;  /* 0x00003c00ff027807 */ /* 0x000fe40004800000 */
[----:B------:R-:W-:Y:S02]  /*0a60*/  FSEL R6, R6, -R6, !P3 ;  /* 0x8000000606067208 */ /* 0x000fe40005800000 */
[----:B------:R-:W-:Y:S01]  /*0a70*/  SEL R0, RZ, 0x3c00, !P0 ;  /* 0x00003c00ff007807 */ /* 0x000fe20004000000 */
[----:B------:R-:W-:Y:S01]  /*0a80*/  HFMA2 R2, R2.H0_H0, 0.0001220703125, 0.0001220703125, |R5|.H0_H0 ;  /* 0x0800080002027831 */ /* 0x000fe200000c0805 */
[----:B------:R-:W-:Y:S02]  /*0a90*/  F2FP.F16.F32.PACK_AB R6, RZ, R6 ;  /* 0x00000006ff06723e */ /* 0x000fe400000000ff */
[----:B------:R-:W-:-:S02]  /*0aa0*/  PRMT R0, R0, 0x5410, R9 ;  /* 0x0000541000007816 */ /* 0x000fc40000000009 */
[----:B------:R-:W-:Y:S01]  /*0ab0*/  PRMT R6, R6, 0x5410, R2 ;  /* 0x0000541006067816 */ /* 0x000fe20000000002 */
[----:B------:R-:W0:Y:S04]  /*0ac0*/  LDC.64 R8, c[0x0][0x388] ;  /* 0x0000e200ff087b82 */ /* 0x000e280000000a00 */
[----:B------:R-:W-:-:S05]  /*0ad0*/  HFMA2 R2, R0, -0.00048828125, 0.00048828125, R6 ;  /* 0x9000100000027831 */ /* 0x000fca0000000006 */
[----:B------:R-:W-:-:S04]  /*0ae0*/  PRMT R0, R2, 0x7632, R0 ;  /* 0x0000763202007816 */ /* 0x000fc80000000000 */
[----:B------:R-:W-:Y:S02]  /*0af0*/  LOP3.LUT R0, R0, 0x8000, R5, 0xf8, !PT ;  /* 0x0000800000007812 */ /* 0x000fe400078ef805 */
[----:B-----5:R-:W-:Y:S01]  /*0b00*/  PRMT R5, R4, 0x5410, R7 ;  /* 0x0000541004057816 */ /* 0x020fe20000000007 */
[----:B0-----:R-:W-:-:S04]  /*0b10*/  IMAD.WIDE R8, R3, 0x2, R8 ;  /* 0x0000000203087825 */ /* 0x001fc800078e0208 */
[----:B------:R-:W-:-:S04]  /*0b20*/  HMUL2 R0, R5, R0.H0_H0 ;  /* 0x2000000005007232 */ /* 0x000fc80000000000 */
[-CC-:B------:R-:W-:Y:S02]  /*0b30*/  HFMA2 R7, R7.H0_H0, R2.reuse.H0_H0, -R0.reuse.H0_H0 ;  /* 0x2000000207077231 */ /* 0x180fe40000140800 */
[----:B------:R-:W-:-:S03]  /*0b40*/  HFMA2 R2, R4.H0_H0, R2.H0_H0, R0.H1_H1 ;  /* 0x2000000204027231 */ /* 0x000fc60000060800 */
[----:B------:R-:W-:Y:S04]  /*0b50*/  STG.E.U16 desc[UR4][R8.64], R7 ;  /* 0x0000000708007986 */ /* 0x000fe8000c101504 */
[----:B------:R-:W-:Y:S01]  /*0b60*/  STG.E.U16 desc[UR4][R8.64+0x2], R2 ;  /* 0x0000020208007986 */ /* 0x000fe2000c101504 */
[----:B------:R-:W-:Y:S05]  /*0b70*/  EXIT ;  /* 0x000000000000794d */ /* 0x000fea0003800000 */
        .weak           $__internal_0_$__cuda_sm20_rcp_rn_f32_slowpath
        .type           $__internal_0_$__cuda_sm20_rcp_rn_f32_slowpath,@function
        .size           $__internal_0_$__cuda_sm20_rcp_rn_f32_slowpath,(.L_x_53 - $__internal_0_$__cuda_sm20_rcp_rn_f32_slowpath)
$__internal_0_$__cuda_sm20_rcp_rn_f32_slowpath:
[----:B------:R-:W-:Y:S01]  /*0b80*/  SHF.L.U32 R2, R0, 0x1, RZ ;  /* 0x0000000100027819 */ /* 0x000fe200000006ff */
[----:B------:R-:W-:Y:S03]  /*0b90*/  BSSY.RECONVERGENT B1, `(.L_x_5) ;  /* 0x0000030000017945 */ /* 0x000fe60003800200 */
[----:B------:R-:W-:-:S04]  /*0ba0*/  SHF.R.U32.HI R12, RZ, 0x18, R2 ;  /* 0x00000018ff0c7819 */ /* 0x000fc80000011602 */
[----:B------:R-:W-:-:S13]  /*0bb0*/  ISETP.NE.U32.AND P0, PT, R12, RZ, PT ;  /* 0x000000ff0c00720c */ /* 0x000fda0003f05070 */
[----:B------:R-:W-:Y:S05]  /*0bc0*/  @P0 BRA `(.L_x_6) ;  /* 0x0000000000280947 */ /* 0x000fea0003800000 */
[----:B------:R-:W-:-:S05]  /*0bd0*/  IMAD.SHL.U32 R2, R0, 0x2, RZ ;  /* 0x0000000200027824 */ /* 0x000fca00078e00ff */
[----:B------:R-:W-:-:S13]  /*0be0*/  ISETP.NE.AND P0, PT, R2, RZ, PT ;  /* 0x000000ff0200720c */ /* 0x000fda0003f05270 */
[----:B------:R-:W-:Y:S01]  /*0bf0*/  @P0 FFMA R9, R0, 1.84467440737095516160e+19, RZ ;  /* 0x5f80000000090823 */ /* 0x000fe200000000ff */
[----:B------:R-:W-:Y:S08]  /*0c00*/  @!P0 MUFU.RCP R8, R0 ;  /* 0x0000000000088308 */ /* 0x000ff00000001000 */
[----:B------:R-:W0:Y:S02]  /*0c10*/  @P0 MUFU.RCP R2, R9 ;  /* 0x0000000900020308 */ /* 0x000e240000001000 */
[----:B0-----:R-:W-:-:S04]  /*0c20*/  @P0 FFMA R10, R9, R2, -1 ;  /* 0xbf800000090a0423 */ /* 0x001fc80000000002 */
[----:B------:R-:W-:-:S04]  /*0c30*/  @P0 FADD.FTZ R11, -RZ, -R10 ;  /* 0x8000000aff0b0221 */ /* 0x000fc80000010100 */
[----:B------:R-:W-:-:S04]  /*0c40*/  @P0 FFMA R2, R2, R11, R2 ;  /* 0x0000000b02020223 */ /* 0x000fc80000000002 */
[----:B------:R-:W-:Y:S01]  /*0c50*/  @P0 FFMA R8, R2, 1.84467440737095516160e+19, RZ ;  /* 0x5f80000002080823 */ /* 0x000fe200000000ff */
[----:B------:R-:W-:Y:S06]  /*0c60*/  BRA `(.L_x_7) ;  /* 0x0000000000887947 */ /* 0x000fec0003800000 */
.L_x_6:
[----:B------:R-:W-:-:S05]  /*0c70*/  VIADD R14, R12, 0xffffff03 ;  /* 0xffffff030c0e7836 */ /* 0x000fca0000000000 */
[----:B------:R-:W-:-:S13]  /*0c80*/  ISETP.GT.U32.AND P0, PT, R14, 0x1, PT ;  /* 0x000000010e00780c */ /* 0x000fda0003f04070 */
[----:B------:R-:W-:Y:S05]  /*0c90*/  @P0 BRA `(.L_x_8) ;  /* 0x0000000000780947 */ /* 0x000fea0003800000 */
[----:B------:R-:W-:Y:S02]  /*0ca0*/  LOP3.LUT R2, R0, 0x7fffff, RZ, 0xc0, !PT ;  /* 0x007fffff00027812 */ /* 0x000fe400078ec0ff */
[----:B------:R-:W-:Y:S02]  /*0cb0*/  MOV R11, 0x3 ;  /* 0x00000003000b7802 */ /* 0x000fe40000000f00 */
[----:B------:R-:W-:Y:S02]  /*0cc0*/  LOP3.LUT R2, R2, 0x3f800000, RZ, 0xfc, !PT ;  /* 0x3f80000002027812 */ /* 0x000fe400078efcff */
[----:B------:R-:W-:Y:S02]  /*0cd0*/  SHF.L.U32 R11, R11, R14, RZ ;  /* 0x0000000e0b0b7219 */ /* 0x000fe400000006ff */
[----:B------:R-:W0:Y:S02]  /*0ce0*/  MUFU.RCP R9, R2 ;  /* 0x0000000200097308 */ /* 0x000e240000001000 */
[----:B0-----:R-:W-:-:S04]  /*0cf0*/  FFMA R8, R2, R9, -1 ;  /* 0xbf80000002087423 */ /* 0x001fc80000000009 */
[----:B------:R-:W-:-:S04]  /*0d00*/  FADD.FTZ R8, -RZ, -R8 ;  /* 0x80000008ff087221 */ /* 0x000fc80000010100 */
[CCC-:B------:R-:W-:Y:S01]  /*0d10*/  FFMA.RM R10, R9.reuse, R8.reuse, R9.reuse ;  /* 0x00000008090a7223 */ /* 0x1c0fe20000004009 */
[----:B------:R-:W-:-:S04]  /*0d20*/  FFMA.RP R9, R9, R8, R9 ;  /* 0x0000000809097223 */ /* 0x000fc80000008009 */
[C---:B------:R-:W-:Y:S02]  /*0d30*/  LOP3.LUT R8, R10.reuse, 0x7fffff, RZ, 0xc0, !PT ;  /* 0x007fffff0a087812 */ /* 0x040fe400078ec0ff */
[----:B------:R-:W-:Y:S02]  /*0d40*/  FSETP.NEU.FTZ.AND P0, PT, R10, R9, PT ;  /* 0x000000090a00720b */ /* 0x000fe40003f1d000 */
[----:B------:R-:W-:Y:S02]  /*0d50*/  LOP3.LUT R8, R8, 0x800000, RZ, 0xfc, !PT ;  /* 0x0080000008087812 */ /* 0x000fe400078efcff */
[----:B------:R-:W-:Y:S02]  /*0d60*/  SEL R9, RZ, 0xffffffff, !P0 ;  /* 0xffffffffff097807 */ /* 0x000fe40004000000 */
[----:B------:R-:W-:-:S03]  /*0d70*/  LOP3.LUT R11, R11, R8, RZ, 0xc0, !PT ;  /* 0x000000080b0b7212 */ /* 0x000fc600078ec0ff */
[----:B------:R-:W-:Y:S01]  /*0d80*/  IMAD.MOV R9, RZ, RZ, -R9 ;  /* 0x000000ffff097224 */ /* 0x000fe200078e0a09 */
[----:B------:R-:W-:-:S04]  /*0d90*/  SHF.R.U32.HI R11, RZ, R14, R11 ;  /* 0x0000000eff0b7219 */ /* 0x000fc8000001160b */
[----:B------:R-:W-:Y:S02]  /*0da0*/  LOP3.LUT P1, RZ, R9, R14, R8, 0xf8, !PT ;  /* 0x0000000e09ff7212 */ /* 0x000fe4000782f808 */
[C---:B------:R-:W-:Y:S02]  /*0db0*/  LOP3.LUT P0, RZ, R11.reuse, 0x1, RZ, 0xc0, !PT ;  /* 0x000000010bff7812 */ /* 0x040fe4000780c0ff */
[----:B------:R-:W-:Y:S02]  /*0dc0*/  LOP3.LUT P2, RZ, R11, 0x2, RZ, 0xc0, !PT ;  /* 0x000000020bff7812 */ /* 0x000fe4000784c0ff */
[----:B------:R-:W-:Y:S02]  /*0dd0*/  IADD3 R9, PT, PT, R12, -0xfc, RZ ;  /* 0xffffff040c097810 */ /* 0x000fe40007ffe0ff */
[----:B------:R-:W-:Y:S02]  /*0de0*/  PLOP3.LUT P0, PT, P0, P1, P2, 0xe0, 0x0 ;  /* 0x000000000000781c */ /* 0x000fe40000703c20 */
[----:B------:R-:W-:-:S02]  /*0df0*/  LOP3.LUT P1, RZ, R0, 0x7fffff, RZ, 0xc0, !PT ;  /* 0x007fffff00ff7812 */ /* 0x000fc4000782c0ff */
[----:B------:R-:W-:Y:S02]  /*0e00*/  SEL R2, RZ, 0x1, !P0 ;  /* 0x00000001ff027807 */ /* 0x000fe40004000000 */
[----:B------:R-:W-:-:S03]  /*0e10*/  SHF.R.U32.HI R9, RZ, R9, R8 ;  /* 0x00000009ff097219 */ /* 0x000fc60000011608 */
[----:B------:R-:W-:-:S05]  /*0e20*/  IMAD.MOV R2, RZ, RZ, -R2 ;  /* 0x000000ffff027224 */ /* 0x000fca00078e0a02 */
[----:B------:R-:W-:-:S13]  /*0e30*/  ISETP.GE.AND P0, PT, R2, RZ, PT ;  /* 0x000000ff0200720c */ /* 0x000fda0003f06270 */
[----:B------:R-:W-:-:S04]  /*0e40*/  @!P0 VIADD R9, R9, 0x1 ;  /* 0x0000000109098836 */ /* 0x000fc80000000000 */
[----:B------:R-:W-:-:S05]  /*0e50*/  @!P1 IMAD.SHL.U32 R9, R9, 0x2, RZ ;  /* 0x0000000209099824 */ /* 0x000fca00078e00ff */
[----:B------:R-:W-:Y:S01]  /*0e60*/  LOP3.LUT R8, R9, 0x80000000, R0, 0xf8, !PT ;  /* 0x8000000009087812 */ /* 0x000fe200078ef800 */
[----:B------:R-:W-:Y:S06]  /*0e70*/  BRA `(.L_x_7) ;  /* 0x0000000000047947 */ /* 0x000fec0003800000 */
.L_x_8:
[----:B------:R0:W1:Y:S02]  /*0e80*/  MUFU.RCP R8, R0 ;  /* 0x0000000000087308 */ /* 0x0000640000001000 */
.L_x_7:
[----:B------:R-:W-:Y:S05]  /*0e90*/  BSYNC.RECONVERGENT B1 ;  /* 0x0000000000017941 */ /* 0x000fea0003800200 */
.L_x_5:
[----:B------:R-:W-:Y:S01]  /*0ea0*/  HFMA2 R9, -RZ, RZ, 0, 0 ;  /* 0x00000000ff097431 */ /* 0x000fe200000001ff */
[----:B-1----:R-:W-:Y:S01]  /*0eb0*/  MOV R2, R8 ;  /* 0x0000000800027202 */ /* 0x002fe20000000f00 */
[----:B------:R-:W-:-:S04]  /*0ec0*/  IMAD.MOV.U32 R8, RZ, RZ, R6 ;  /* 0x000000ffff087224 */ /* 0x000fc800078e0006 */
[----:B0-----:R-:W-:Y:S05]  /*0ed0*/  RET.REL.NODEC R8 `(_Z17kernel3_rope_fp16P6__halfS0_i) ;  /* 0xfffffff008487950 */ /* 0x001fea0003c3ffff */
.L_x_9:
[----:B------:R-:W-:-:S00]  /*0ee0*/  BRA `(.L_x_9) ;  /* 0xfffffffc00fc7947 */ /* 0x000fc0000383ffff */
[----:B------:R-:W-:-:S00]  /*0ef0*/  NOP ;  /* 0x0000000000007918 */ /* 0x000fc00000000000 */
        /* <DEDUP_REMOVED lines=8> */
.L_x_53:


//--------------------- .text._Z23kernel2_rope_vectorizedPfS_i --------------------------
	.section	.text._Z23kernel2_rope_vectorizedPfS_i,"ax",@progbits
	.align	128
        .global         _Z23kernel2_rope_vectorizedPfS_i
        .type           _Z23kernel2_rope_vectorizedPfS_i,@function
        .size           _Z23kernel2_rope_vectorizedPfS_i,(.L_x_54 - _Z23kernel2_rope_vectorizedPfS_i)
        .other          _Z23kernel2_rope_vectorizedPfS_i,@"STO_CUDA_ENTRY STV_DEFAULT"
_Z23kernel2_rope_vectorizedPfS_i:
.text._Z23kernel2_rope_vectorizedPfS_i:
[----:B------:R-:W0:Y:S01]  /*0000*/  LDC R1, c[0x0][0x37c] ;  /* 0x0000df00ff017b82 */ /* 0x000e220000000800 */
[----:B------:R-:W1:Y:S07]  /*0010*/  S2R R2, SR_TID.X ;  /* 0x0000000000027919 */ /* 0x000e6e0000002100 */
[----:B------:R-:W2:Y:S01]  /*0020*/  LDC R0, c[0x0][0x390] ;  /* 0x0000e400ff007b82 */ /* 0x000ea20000000800 */
[----:B------:R-:W1:Y:S01]  /*0030*/  LDCU UR4, c[0x0][0x360] ;  /* 0x00006c00ff0477ac */ /* 0x000e620008000800 */
[----:B0-----:R-:W-:Y:S01]  /*0040*/  VIADD R1, R1, 0xffffffe0 ;  /* 0xffffffe001017836 */ /* 0x001fe20000000000 */
[----:B------:R-:W1:Y:S01]  /*0050*/  S2R R3, SR_CTAID.X ;  /* 0x0000000000037919 */ /* 0x000e620000002500 */
[----:B--2---:R-:W-:-:S02]  /*0060*/  IMAD.SHL.U32 R4, R0, 0x2, RZ ;  /* 0x0000000200047824 */ /* 0x004fc400078e00ff */
[----:B-1----:R-:W-:-:S04]  /*0070*/  IMAD R2, R3, UR4, R2 ;  /* 0x0000000403027c24 */ /* 0x002fc8000f8e0202 */
[----:B------:R-:W-:-:S05]  /*0080*/  IMAD.SHL.U32 R15, R2, 0x2, RZ ;  /* 0x00000002020f7824 */ /* 0x000fca00078e00ff */
        /* <DEDUP_REMOVED lines=10> */
[----:B-1----:R-:W-:-:S02]  /*0130*/  VIADD R2, R4, 0xffffffe ;  /* 0x0ffffffe04027836 */ /* 0x002fc40000000000 */
[----:B------:R-:W-:-:S04]  /*0140*/  IMAD.MOV R4, RZ, RZ, -R10 ;  /* 0x000000ffff047224 */ /* 0x000fc800078e0a0a */
[----:B------:R1:W2:Y:S02]  /*0150*/  F2I.FTZ.U32.TRUNC.NTZ R3, R2 ;  /* 0x0000000200037305 */ /* 0x0002a4000021f000 */
[----:B-1----:R-:W-:Y:S01]  /*0160*/  IMAD.MOV.U32 R2, RZ, RZ, RZ ;  /* 0x000000ffff027224 */ /* 0x002fe200078e00ff */
[----:B--2---:R-:W-:-:S05]  /*0170*/  IADD3 R8, PT, PT, RZ, -R3, RZ ;  /* 0x80000003ff087210 */ /* 0x004fca0007ffe0ff */
[----:B------:R-:W-:Y:S02]  /*0180*/  IMAD R7, R8, R5, RZ ;  /* 0x0000000508077224 */ /* 0x000fe400078e02ff */
[----:B------:R-:W-:Y:S02]  /*0190*/  IMAD.MOV.U32 R8, RZ, RZ, R9 ;  /* 0x000000ffff087224 */ /* 0x000fe400078e0009 */
[----:B------:R-:W-:-:S06]  /*01a0*/  IMAD.HI.U32 R3, R3, R7, R2 ;  /* 0x0000000703037227 */ /* 0x000fcc00078e0002 */
[----:B------:R-:W-:-:S04]  /*01b0*/  IMAD.HI.U32 R11, R3, R8, RZ ;  /* 0x00000008030b7227 */ /* 0x000fc800078e00ff */
[----:B------:R-:W-:-:S05]  /*01c0*/  IMAD R2, R11, R4, R8 ;  /* 0x000000040b027224 */ /* 0x000fca00078e0208 */
[----:B------:R-:W-:-:S13]  /*01d0*/  ISETP.GT.U32.AND P1, PT, R5, R2, PT ;  /* 0x000000020500720c */ /* 0x000fda0003f24070 */
[----:B------:R-:W-:Y:S01]  /*01e0*/  @!P1 IMAD.IADD R2, R2, 0x1, -R5 ;  /* 0x0000000102029824 */ /* 0x000fe200078e0a05 */
[----:B------:R-:W-:Y:S02]  /*01f0*/  @!P1 IADD3 R11, PT, PT, R11, 0x1, RZ ;  /* 0x000000010b0b9810 */ /* 0x000fe40007ffe0ff */
[----:B------:R-:W-:Y:S02]  /*0200*/  ISETP.NE.AND P1, PT, R6, RZ, PT ;  /* 0x000000ff0600720c */ /* 0x000fe40003f25270 */
[----:B------:R-:W-:Y:S02]  /*0210*/  ISETP.GE.U32.AND P0, PT, R2, R5, PT ;  /* 0x000000050200720c */ /* 0x000fe40003f06070 */
[----:B------:R-:W-:Y:S01]  /*0220*/  LOP3.LUT R2, R15, R6, RZ, 0x3c, !PT ;  /* 0x000000060f027212 */ /* 0x000fe200078e3cff */
[----:B------:R-:W1:Y:S03]  /*0230*/  LDC.64 R4, c[0x0][0x380] ;  /* 0x0000e000ff047b82 */ /* 0x000e660000000a00 */
[----:B------:R-:W-:-:S07]  /*0240*/  ISETP.GE.AND P2, PT, R2, RZ, PT ;  /* 0x000000ff0200720c */ /* 0x000fce0003f46270 */
[----:B------:R-:W-:-:S06]  /*0250*/  @P0 VIADD R11, R11, 0x1 ;  /* 0x000000010b0b0836 */ /* 0x000fcc0000000000 */
[----:B------:R-:W-:Y:S01]  /*0260*/  @!P2 IMAD.MOV R11, RZ, RZ, -R11 ;  /* 0x000000ffff0ba224 */ /* 0x000fe200078e0a0b */
[----:B------:R-:W-:-:S05]  /*0270*/  @!P1 LOP3.LUT R11, RZ, R6, RZ, 0x33, !PT ;  /* 0x00000006ff0b9212 */ /* 0x000fca00078e33ff */
[----:B------:R-:W-:-:S04]  /*0280*/  IMAD.MOV R2, RZ, RZ, -R11 ;  /* 0x000000ffff027224 */ /* 0x000fc800078e0a0b */
[----:B------:R-:W-:-:S04]  /*0290*/  IMAD R15, R6, R2, R15 ;  /* 0x00000002060f7224 */ /* 0x000fc800078e020f */
[----:B------:R-:W-:-:S04]  /*02a0*/  IMAD.SHL.U32 R9, R15, 0x2, RZ ;  /* 0x000000020f097824 */ /* 0x000fc800078e00ff */
[----:B------:R-:W-:-:S04]  /*02b0*/  IMAD R9, R11, R0, R9 ;  /* 0x000000000b097224 */ /* 0x000fc800078e0209 */
[----:B-1----:R-:W-:-:S06]  /*02c0*/  IMAD.WIDE R4, R9, 0x4, R4 ;  /* 0x0000000409047825 */ /* 0x002fcc00078e0204 */
[----:B0-----:R-:W5:Y:S01]  /*02d0*/  LDG.E.128 R4, desc[UR6][R4.64] ;  /* 0x0000000604047981 */ /* 0x001f62000c1e1d00 */
[----:B------:R-:W-:Y:S01]  /*02e0*/  IABS R13, R0 ;  /* 0x00000000000d7213 */ /* 0x000fe20000000000 */
[----:B------:R-:W-:Y:S03]  /*02f0*/  BSSY.RECONVERGENT B0, `(.L_x_10) ;  /* 0x000003e000007945 */ /* 0x000fe60003800200 */
[----:B------:R-:W0:Y:S08]  /*0300*/  I2F.RP R8, R13 ;  /* 0x0000000d00087306 */ /* 0x000e300000209400 */
[----:B0-----:R-:W0:Y:S02]  /*0310*/  MUFU.RCP R8, R8 ;  /* 0x0000000800087308 */ /* 0x001e240000001000 */
[----:B0-----:R-:W-:-:S06]  /*0320*/  IADD3 R2, PT, PT, R8, 0xffffffe, RZ ;  /* 0x0ffffffe08027810 */ /* 0x001fcc0007ffe0ff */
[----:B------:R0:W1:Y:S02]  /*0330*/  F2I.FTZ.U32.TRUNC.NTZ R3, R2 ;  /* 0x0000000200037305 */ /* 0x000064000021f000 */
[----:B0-----:R-:W-:Y:S02]  /*0340*/  IMAD.MOV.U32 R2, RZ, RZ, RZ ;  /* 0x000000ffff027224 */ /* 0x001fe400078e00ff */
[----:B-1----:R-:W-:-:S04]  /*0350*/  IMAD.MOV R10, RZ, RZ, -R3 ;  /* 0x000000ffff0a7224 */ /* 0x002fc800078e0a03 */
[----:B------:R-:W-:Y:S01]  /*0360*/  IMAD R17, R10, R13, RZ ;  /* 0x0000000d0a117224 */ /* 0x000fe200078e02ff */
[----:B------:R-:W-:-:S03]  /*0370*/  IABS R10, R15 ;  /* 0x0000000f000a7213 */ /* 0x000fc60000000000 */
[----:B------:R-:W-:-:S04]  /*0380*/  IMAD.HI.U32 R3, R3, R17, R2 ;  /* 0x0000001103037227 */ /* 0x000fc800078e0002 */
[----:B------:R-:W-:Y:S02]  /*0390*/  HFMA2 R17, -RZ, RZ, 1.5732421875, -0.00018370151519775390625 ;  /* 0x3e4b8a05ff117431 */ /* 0x000fe400000001ff */
[----:B------:R-:W-:Y:S02]  /*03a0*/  IMAD.MOV.U32 R2, RZ, RZ, 0x3fb8aa3b ;  /* 0x3fb8aa3bff027424 */ /* 0x000fe400078e00ff */
[----:B------:R-:W-:-:S04]  /*03b0*/  IMAD.HI.U32 R3, R3, R10, RZ ;  /* 0x0000000a03037227 */ /* 0x000fc800078e00ff */
[----:B------:R-:W-:-:S04]  /*03c0*/  IMAD.MOV R8, RZ, RZ, -R3 ;  /* 0x000000ffff087224 */ /* 0x000fc800078e0a03 */
[----:B------:R-:W-:-:S05]  /*03d0*/  IMAD R8, R13, R8, R10 ;  /* 0x000000080d087224 */ /* 0x000fca00078e020a */
[----:B------:R-:W-:-:S13]  /*03e0*/  ISETP.GT.U32.AND P1, PT, R13, R8, PT ;  /* 0x000000080d00720c */ /* 0x000fda0003f24070 */
[-C--:B------:R-:W-:Y:S01]  /*03f0*/  @!P1 IADD3 R8, PT, PT, R8, -R13.reuse, RZ ;  /* 0x8000000d08089210 */ /* 0x080fe20007ffe0ff */
[----:B------:R-:W-:Y:S01]  /*0400*/  @!P1 VIADD R3, R3, 0x1 ;  /* 0x0000000103039836 */ /* 0x000fe20000000000 */
[----:B------:R-:W-:Y:S02]  /*0410*/  ISETP.NE.AND P1, PT, R0, RZ, PT ;  /* 0x000000ff0000720c */ /* 0x000fe40003f25270 */
[----:B------:R-:W-:Y:S01]  /*0420*/  ISETP.GE.U32.AND P0, PT, R8, R13, PT ;  /* 0x0000000d0800720c */ /* 0x000fe20003f06070 */
[----:B------:R-:W-:Y:S01]  /*0430*/  IMAD.MOV.U32 R13, RZ, RZ, 0x303eee36 ;  /* 0x303eee36ff0d7424 */ /* 0x000fe200078e00ff */
[----:B------:R-:W-:-:S03]  /*0440*/  LOP3.LUT R8, R15, R0, RZ, 0x3c, !PT ;  /* 0x000000000f087212 */ /* 0x000fc600078e3cff */
[----:B------:R-:W-:Y:S01]  /*0450*/  FFMA R2, -R13, R2, 3.622995450314192567e-07 ;  /* 0x34c282120d027423 */ /* 0x000fe20000000102 */
[----:B------:R-:W-:-:S03]  /*0460*/  ISETP.GE.AND P2, PT, R8, RZ, PT ;  /* 0x000000ff0800720c */ /* 0x000fc60003f46270 */
[----:B------:R-:W-:-:S04]  /*0470*/  FFMA R2, R17, 1.9251366722983220825e-08, R2 ;  /* 0x32a55e3411027823 */ /* 0x000fc80000000002 */
[----:B------:R-:W-:Y:S02]  /*0480*/  @P0 VIADD R3, R3, 0x1 ;  /* 0x0000000103030836 */ /* 0x000fe40000000000 */
[----:B------:R-:W-:-:S04]  /*0490*/  FFMA R2, -R13, 0.014334906823933124542, R2 ;  /* 0x3c6adcf50d027823 */ /* 0x000fc80000000102 */
[----:B------:R-:W-:Y:S01]  /*04a0*/  FFMA R2, R17, 0.0047783022746443748474, R2 ;  /* 0x3b9c934e11027823 */ /* 0x000fe20000000002 */
[----:B------:R-:W-:Y:S01]  /*04b0*/  @!P2 IMAD.MOV R3, RZ, RZ, -R3 ;  /* 0x000000ffff03a224 */ /* 0x000fe200078e0a03 */
[----:B------:R-:W-:Y:S01]  /*04c0*/  @!P1 LOP3.LUT R3, RZ, R0, RZ, 0x33, !PT ;  /* 0x00000000ff039212 */ /* 0x000fe200078e33ff */
[----:B------:R-:W-:Y:S02]  /*04d0*/  IMAD.MOV.U32 R0, RZ, RZ, 0x3f800000 ;  /* 0x3f800000ff007424 */ /* 0x000fe400078e00ff */
[----:B------:R-:W-:Y:S01]  /*04e0*/  FADD R14, R2, 13.286762237548828125 ;  /* 0x41549694020e7421 */ /* 0x000fe20000000000 */
[----:B------:R-:W-:-:S03]  /*04f0*/  ISETP.NE.AND P0, PT, R3, RZ, PT ;  /* 0x000000ff0300720c */ /* 0x000fc60003f05270 */
[----:B------:R-:W-:-:S04]  /*0500*/  FADD R13, R14, -13.286762237548828125 ;  /* 0xc15496940e0d7421 */ /* 0x000fc80000000000 */
[----:B------:R-:W-:-:S06]  /*0510*/  FADD R13, R2, -R13 ;  /* 0x8000000d020d7221 */ /* 0x000fcc0000000000 */
[----:B------:R-:W-:Y:S05]  /*0520*/  @!P0 BRA `(.L_x_11) ;  /* 0x0000000000688947 */ /* 0x000fea0003800000 */
[----:B------:R-:W-:Y:S02]  /*0530*/  I2FP.F32.S32 R10, R3 ;  /* 0x00000003000a7245 */ /* 0x000fe40000201400 */
[----:B------:R-:W-:Y:S02]  /*0540*/  MOV R19, 0x391fcb8e ;  /* 0x391fcb8e00137802 */ /* 0x000fe40000000f00 */
[C---:B------:R-:W-:Y:S01]  /*0550*/  FSETP.NAN.AND P2, PT, |R10|.reuse, |R10|, PT ;  /* 0x4000000a0a00720b */ /* 0x040fe20003f48200 */
[----:B------:R-:W-:-:S04]  /*0560*/  FMUL R3, R10, R14 ;  /* 0x0000000e0a037220 */ /* 0x000fc80000400000 */
[----:B------:R-:W0:Y:S01]  /*0570*/  FRND R0, R3 ;  /* 0x0000000300007307 */ /* 0x000e220000201000 */
        /* <DEDUP_REMOVED lines=21> */
.L_x_11:
[----:B------:R-:W-:Y:S05]  /*06d0*/  BSYNC.RECONVERGENT B0 ;  /* 0x0000000000007941 */ /* 0x000fea0003800200 */
.L_x_10:
[----:B------:R-:W-:Y:S01]  /*06e0*/  VIADD R2, R0, 0x1800000 ;  /* 0x0180000000027836 */ /* 0x000fe20000000000 */
[----:B------:R-:W-:Y:S04]  /*06f0*/  BSSY.RECONVERGENT B0, `(.L_x_12) ;  /* 0x000000c000007945 */ /* 0x000fe80003800200 */
[----:B------:R-:W-:-:S04]  /*0700*/  LOP3.LUT R2, R2, 0x7f800000, RZ, 0xc0, !PT ;  /* 0x7f80000002027812 */ /* 0x000fc800078ec0ff */
[----:B------:R-:W-:-:S13]  /*0710*/  ISETP.GT.U32.AND P0, PT, R2, 0x1ffffff, PT ;  /* 0x01ffffff0200780c */ /* 0x000fda0003f04070 */
[----:B------:R-:W-:Y:S05]  /*0720*/  @P0 BRA `(.L_x_13) ;  /* 0x0000000000100947 */ /* 0x000fea0003800000 */
[----:B------:R-:W-:-:S07]  /*0730*/  MOV R8, 0x750 ;  /* 0x0000075000087802 */ /* 0x000fce0000000f00 */
[----:B-----5:R-:W-:Y:S05]  /*0740*/  CALL.REL.NOINC `($__internal_1_$__cuda_sm20_rcp_rn_f32_slowpath) ;  /* 0x00000018007c7944 */ /* 0x020fea0003c00000 */
[----:B------:R-:W-:Y:S01]  /*0750*/  MOV R2, R0 ;  /* 0x0000000000027202 */ /* 0x000fe20000000f00 */
[----:B------:R-:W-:Y:S06]  /*0760*/  BRA `(.L_x_14) ;  /* 0x0000000000107947 */ /* 0x000fec0003800000 */
.L_x_13:
[----:B------:R-:W0:Y:S02]  /*0770*/  MUFU.RCP R3, R0 ;  /* 0x0000000000037308 */ /* 0x000e240000001000 */
[----:B0-----:R-:W-:-:S04]  /*0780*/  FFMA R2, R3, R0, -1 ;  /* 0xbf80000003027423 */ /* 0x001fc80000000000 */
[----:B------:R-:W-:-:S04]  /*0790*/  FADD.FTZ R2, -R2, -RZ ;  /* 0x800000ff02027221 */ /* 0x000fc80000010100 */
[----:B------:R-:W-:-:S07]  /*07a0*/  FFMA R2, R3, R2, R3 ;  /* 0x0000000203027223 */ /* 0x000fce0000000003 */
.L_x_14:
[----:B------:R-:W-:Y:S05]  /*07b0*/  BSYNC.RECONVERGENT B0 ;  /* 0x0000000000007941 */ /* 0x000fea0003800200 */
.L_x_12:
[----:B------:R-:W-:Y:S01]  /*07c0*/  I2FP.F32.S32 R11, R11 ;  /* 0x0000000b000b7245 */ /* 0x000fe20000201400 */
[----:B------:R-:W-:Y:S04]  /*07d0*/  BSSY.RECONVERGENT B0, `(.L_x_15) ;  /* 0x0000043000007945 */ /* 0x000fe80003800200 */
[----:B------:R-:W-:-:S04]  /*07e0*/  FMUL R17, R11, R2 ;  /* 0x000000020b117220 */ /* 0x000fc80000400000 */
[C---:B------:R-:W-:Y:S01]  /*07f0*/  FMUL R0, R17.reuse, 0.63661974668502807617 ;  /* 0x3f22f98311007820 */ /* 0x040fe20000400000 */
[----:B------:R-:W-:-:S05]  /*0800*/  FSETP.GE.AND P0, PT, |R17|, 105615, PT ;  /* 0x47ce47801100780b */ /* 0x000fca0003f06200 */
[----:B------:R-:W0:Y:S02]  /*0810*/  F2I.NTZ R0, R0 ;  /* 0x0000000000007305 */ /* 0x000e240000203100 */
[----:B0-----:R-:W-:Y:S01]  /*0820*/  I2FP.F32.S32 R20, R0 ;  /* 0x0000000000147245 */ /* 0x001fe20000201400 */
[----:B------:R-:W-:-:S04]  /*0830*/  IMAD.MOV.U32 R12, RZ, RZ, R0 ;  /* 0x000000ffff0c7224 */ /* 0x000fc800078e0000 */
[----:B------:R-:W-:-:S04]  /*0840*/  FFMA R3, R20, -1.5707962512969970703, R17 ;  /* 0xbfc90fda14037823 */ /* 0x000fc80000000011 */
[----:B------:R-:W-:-:S04]  /*0850*/  FFMA R3, R20, -7.5497894158615963534e-08, R3 ;  /* 0xb3a2216814037823 */ /* 0x000fc80000000003 */
[----:B------:R-:W-:-:S04]  /*0860*/  FFMA R20, R20, -5.3903029534742383927e-15, R3 ;  /* 0xa7c234c514147823 */ /* 0x000fc80000000003 */
[----:B------:R-:W-:Y:S01]  /*0870*/  IMAD.MOV.U32 R2, RZ, RZ, R20 ;  /* 0x000000ffff027224 */ /* 0x000fe200078e0014 */
[----:B------:R-:W-:Y:S06]  /*0880*/  @!P0 BRA `(.L_x_16) ;  /* 0x0000000000dc8947 */ /* 0x000fec0003800000 */
[----:B------:R-:W-:-:S13]  /*0890*/  FSETP.NEU.AND P0, PT, |R17|, +INF , PT ;  /* 0x7f8000001100780b */ /* 0x000fda0003f0d200 */
[----:B------:R-:W-:Y:S01]  /*08a0*/  @!P0 FMUL R2, RZ, R17 ;  /* 0x00000011ff028220 */ /* 0x000fe20000400000 */
[----:B------:R-:W-:Y:S01]  /*08b0*/  @!P0 IMAD.MOV.U32 R0, RZ, RZ, RZ ;  /* 0x000000ffff008224 */ /* 0x000fe200078e00ff */
[----:B------:R-:W-:Y:S06]  /*08c0*/  @!P0 BRA `(.L_x_16) ;  /* 0x0000000000cc8947 */ /* 0x000fec0003800000 */
[----:B------:R-:W-:Y:S01]  /*08d0*/  SHF.L.U32 R2, R17, 0x8, RZ ;  /* 0x0000000811027819 */ /* 0x000fe200000006ff */
[----:B------:R-:W-:Y:S01]  /*08e0*/  IMAD.MOV.U32 R10, RZ, RZ, RZ ;  /* 0x000000ffff0a7224 */ /* 0x000fe200078e00ff */
[----:B------:R-:W0:Y:S01]  /*08f0*/  LDCU.64 UR8, c[0x4][URZ] ;  /* 0x01000000ff0877ac */ /* 0x000e220008000a00 */
[----:B------:R-:W-:Y:S01]  /*0900*/  IMAD.MOV.U32 R0, RZ, RZ, R1 ;  /* 0x000000ffff007224 */ /* 0x000fe200078e0001 */
[----:B------:R-:W-:Y:S01]  /*0910*/  LOP3.LUT R23, R2, 0x80000000, RZ, 0xfc, !PT ;  /* 0x8000000002177812 */ /* 0x000fe200078efcff */
[----:B------:R-:W-:Y:S01]  /*0920*/  UMOV UR5, URZ ;  /* 0x000000ff00057c82 */ /* 0x000fe20008000000 */
[----:B------:R-:W-:-:S05]  /*0930*/  UMOV UR4, URZ ;  /* 0x000000ff00047c82 */ /* 0x000fca0008000000 */
.L_x_17:
[----:B0-----:R-:W-:Y:S01]  /*0940*/  IMAD.U32 R18, RZ, RZ, UR8 ;  /* 0x00000008ff127e24 */ /* 0x001fe2000f8e00ff */
[----:B------:R-:W-:-:S05]  /*0950*/  MOV R19, UR9 ;  /* 0x0000000900137c02 */ /* 0x000fca0008000f00 */
[----:B------:R-:W2:Y:S01]  /*0960*/  LDG.E.CONSTANT R2, desc[UR6][R18.64] ;  /* 0x0000000612027981 */ /* 0x000ea2000c1e9900 */
[----:B------:R-:W-:Y:S02]  /*0970*/  UIADD3 UR8, UP0, UPT, UR8, 0x4, URZ ;  /* 0x0000000408087890 */ /* 0x000fe4000ff1e0ff */
[----:B------:R-:W-:Y:S02]  /*0980*/  UIADD3 UR4, UPT, UPT, UR4, 0x1, URZ ;  /* 0x0000000104047890 */ /* 0x000fe4000fffe0ff */
[----:B------:R-:W-:Y:S02]  /*0990*/  UIADD3.X UR9, UPT, UPT, URZ, UR9, URZ, UP0, !UPT ;  /* 0x00000009ff097290 */ /* 0x000fe400087fe4ff */
[----:B------:R-:W-:Y:S01]  /*09a0*/  UISETP.NE.AND UP0, UPT, UR4, 0x6, UPT ;  /* 0x000000060400788c */ /* 0x000fe2000bf05270 */
[----:B--2---:R-:W-:-:S03]  /*09b0*/  IMAD.WIDE.U32 R2, R2, R23, RZ ;  /* 0x0000001702027225 */ /* 0x004fc600078e00ff */
[----:B------:R-:W-:-:S04]  /*09c0*/  IADD3 R21, P0, PT, R2, R10, RZ ;  /* 0x0000000a02157210 */ /* 0x000fc80007f1e0ff */
[----:B------:R-:W-:Y:S01]  /*09d0*/  IADD3.X R10, PT, PT, R3, UR5, RZ, P0, !PT ;  /* 0x00000005030a7c10 */ /* 0x000fe200087fe4ff */
[----:B------:R0:W-:Y:S02]  /*09e0*/  STL [R0], R21 ;  /* 0x0000001500007387 */ /* 0x0001e40000100800 */
[----:B0-----:R-:W-:Y:S01]  /*09f0*/  VIADD R0, R0, 0x4 ;  /* 0x0000000400007836 */ /* 0x001fe20000000000 */
[----:B------:R-:W-:Y:S06]  /*0a00*/  BRA.U UP0, `(.L_x_17) ;  /* 0xfffffffd00cc7547 */ /* 0x000fec000b83ffff */
[----:B------:R-:W-:Y:S01]  /*0a10*/  SHF.R.U32.HI R8, RZ, 0x17, R17 ;  /* 0x00000017ff087819 */ /* 0x000fe20000011611 */
[----:B------:R0:W-:Y:S03]  /*0a20*/  STL [R1+0x18], R10 ;  /* 0x0000180a01007387 */ /* 0x0001e60000100800 */
[C---:B------:R-:W-:Y:S02]  /*0a30*/  LOP3.LUT R0, R8.reuse, 0xe0, RZ, 0xc0, !PT ;  /* 0x000000e008007812 */ /* 0x040fe400078ec0ff */
[----:B------:R-:W-:-:S03]  /*0a40*/  LOP3.LUT P0, RZ, R8, 0x1f, RZ, 0xc0, !PT ;  /* 0x0000001f08ff7812 */ /* 0x000fc6000780c0ff */
[----:B------:R-:W-:-:S05]  /*0a50*/  VIADD R0, R0, 0xffffff80 ;  /* 0xffffff8000007836 */ /* 0x000fca0000000000 */
[----:B------:R-:W-:-:S05]  /*0a60*/  SHF.R.U32.HI R0, RZ, 0x5, R0 ;  /* 0x00000005ff007819 */ /* 0x000fca0000011600 */
[----:B------:R-:W-:-:S05]  /*0a70*/  IMAD R16, R0, -0x4, R1 ;  /* 0xfffffffc00107824 */ /* 0x000fca00078e0201 */
[----:B------:R-:W2:Y:S04]  /*0a80*/  LDL R0, [R16+0x18] ;  /* 0x0000180010007983 */ /* 0x000ea80000100800 */
[----:B------:R-:W2:Y:S04]  /*0a90*/  LDL R3, [R16+0x14] ;  /* 0x0000140010037983 */ /* 0x000ea80000100800 */
[----:B------:R-:W3:Y:S01]  /*0aa0*/  @P0 LDL R2, [R16+0x10] ;  /* 0x0000100010020983 */ /* 0x000ee20000100800 */
[----:B------:R-:W-:Y:S01]  /*0ab0*/  LOP3.LUT R8, R8, 0x1f, RZ, 0xc0, !PT ;  /* 0x0000001f08087812 */ /* 0x000fe200078ec0ff */
[----:B------:R-:W-:Y:S01]  /*0ac0*/  UMOV UR4, 0x54442d19 ;  /* 0x54442d1900047882 */ /* 0x000fe20000000000 */
[----:B------:R-:W-:-:S02]  /*0ad0*/  UMOV UR5, 0x3bf921fb ;  /* 0x3bf921fb00057882 */ /* 0x000fc40000000000 */
[-C--:B--2---:R-:W-:Y:S02]  /*0ae0*/  @P0 SHF.L.W.U32.HI R0, R3, R8.reuse, R0 ;  /* 0x0000000803000219 */ /* 0x084fe40000010e00 */
[----:B---3--:R-:W-:Y:S02]  /*0af0*/  @P0 SHF.L.W.U32.HI R3, R2, R8, R3 ;  /* 0x0000000802030219 */ /* 0x008fe40000010e03 */
[----:B------:R-:W-:Y:S02]  /*0b00*/  ISETP.GE.AND P0, PT, R17, RZ, PT ;  /* 0x000000ff1100720c */ /* 0x000fe40003f06270 */
[C---:B------:R-:W-:Y:S01]  /*0b10*/  SHF.L.W.U32.HI R2, R3.reuse, 0x2, R0 ;  /* 0x0000000203027819 */ /* 0x040fe20000010e00 */
[----:B------:R-:W-:-:S03]  /*0b20*/  IMAD.SHL.U32 R3, R3, 0x4, RZ ;  /* 0x0000000403037824 */ /* 0x000fc600078e00ff */
[----:B------:R-:W-:-:S04]  /*0b30*/  SHF.R.S32.HI R8, RZ, 0x1f, R2 ;  /* 0x0000001fff087819 */ /* 0x000fc80000011402 */
[C---:B------:R-:W-:Y:S02]  /*0b40*/  LOP3.LUT R18, R8.reuse, R3, RZ, 0x3c, !PT ;  /* 0x0000000308127212 */ /* 0x040fe400078e3cff */
[----:B------:R-:W-:Y:S02]  /*0b50*/  LOP3.LUT R19, R8, R2, RZ, 0x3c, !PT ;  /* 0x0000000208137212 */ /* 0x000fe400078e3cff */
[----:B------:R-:W-:Y:S02]  /*0b60*/  SHF.R.U32.HI R3, RZ, 0x1e, R0 ;  /* 0x0000001eff037819 */ /* 0x000fe40000011600 */
[C---:B------:R-:W-:Y:S02]  /*0b70*/  LOP3.LUT R8, R2.reuse, R17, RZ, 0x3c, !PT ;  /* 0x0000001102087212 */ /* 0x040fe400078e3cff */
[----:B------:R-:W1:Y:S01]  /*0b80*/  I2F.F64.S64 R18, R18 ;  /* 0x0000001200127312 */ /* 0x000e620000301c00 */
[----:B------:R-:W-:Y:S02]  /*0b90*/  LEA.HI R0, R2, R3, RZ, 0x1 ;  /* 0x0000000302007211 */ /* 0x000fe400078f08ff */
[----:B------:R-:W-:-:S02]  /*0ba0*/  ISETP.GE.AND P1, PT, R8, RZ, PT ;  /* 0x000000ff0800720c */ /* 0x000fc40003f26270 */
[----:B------:R-:W-:-:S05]  /*0bb0*/  IADD3 R2, PT, PT, -R0, RZ, RZ ;  /* 0x000000ff00027210 */ /* 0x000fca0007ffe1ff */
[----:B------:R-:W-:Y:S01]  /*0bc0*/  @!P0 IMAD.MOV.U32 R0, RZ, RZ, R2 ;  /* 0x000000ffff008224 */ /* 0x000fe200078e0002 */
[----:B-1----:R-:W-:-:S10]  /*0bd0*/  DMUL R22, R18, UR4 ;  /* 0x0000000412167c28 */ /* 0x002fd40008000000 */
[----:B------:R-:W1:Y:S02]  /*0be0*/  F2F.F32.F64 R22, R22 ;  /* 0x0000001600167310 */ /* 0x000e640000301000 */
[----:B01----:R-:W-:-:S07]  /*0bf0*/  FSEL R2, -R22, R22, !P1 ;  /* 0x0000001616027208 */ /* 0x003fce0004800100 */
.L_x_16:
[----:B------:R-:W-:Y:S05]  /*0c00*/  BSYNC.RECONVERGENT B0 ;  /* 0x0000000000007941 */ /* 0x000fea0003800200 */
.L_x_15:
[----:B------:R-:W-:Y:S01]  /*0c10*/  LOP3.LUT R10, R0, 0x1, RZ, 0xc0, !PT ;  /* 0x00000001000a7812 */ /* 0x000fe200078ec0ff */
[----:B------:R-:W-:Y:S02]  /*0c20*/  IMAD.MOV.U32 R16, RZ, RZ, 0x37cbac00 ;  /* 0x37cbac00ff107424 */ /* 0x000fe400078e00ff */
[----:B------:R-:W-:Y:S01]  /*0c30*/  FMUL R3, R2, R2 ;  /* 0x0000000202037220 */ /* 0x000fe20000400000 */
[----:B------:R-:W-:Y:S01]  /*0c40*/  IADD3 R0, PT, PT, R0, 0x1, RZ ;  /* 0x0000000100007810 */ /* 0x000fe20007ffe0ff */
[----:B------:R-:W-:Y:S01]  /*0c50*/  IMAD.MOV.U32 R21, RZ, RZ, 0x3e2aaaa8 ;  /* 0x3e2aaaa8ff157424 */ /* 0x000fe200078e00ff */
[----:B------:R-:W-:Y:S01]  /*0c60*/  ISETP.NE.U32.AND P0, PT, R10, 0x1, PT ;  /* 0x000000010a00780c */ /* 0x000fe20003f05070 */
[----:B------:R-:W-:Y:S01]  /*0c70*/  FFMA R8, R3, R16, -0.0013887860113754868507 ;  /* 0xbab607ed03087423 */ /* 0x000fe20000000010 */
[----:B------:R-:W-:Y:S01]  /*0c80*/  IMAD.MOV.U32 R10, RZ, RZ, 0x3c0885e4 ;  /* 0x3c0885e4ff0a7424 */ /* 0x000fe200078e00ff */
[----:B------:R-:W-:Y:S01]  /*0c90*/  LOP3.LUT P1, RZ, R0, 0x2, RZ, 0xc0, !PT ;  /* 0x0000000200ff7812 */ /* 0x000fe2000782c0ff */
[----:B------:R-:W-:Y:S01]  /*0ca0*/  BSSY.RECONVERGENT B0, `(.L_x_18) ;  /* 0x0000043000007945 */ /* 0x000fe20003800200 */
[----:B------:R-:W-:-:S02]  /*0cb0*/  FSEL R0, R2, 1, !P0 ;  /* 0x3f80000002007808 */ /* 0x000fc40004000000 */
[----:B------:R-:W-:Y:S02]  /*0cc0*/  FSEL R8, R8, -0.00019574658654164522886, P0 ;  /* 0xb94d415308087808 */ /* 0x000fe40000000000 */
[----:B------:R-:W-:Y:S01]  /*0cd0*/  FSEL R10, R10, 0.041666727513074874878, !P0 ;  /* 0x3d2aaabb0a0a7808 */ /* 0x000fe20004000000 */
[----:B------:R-:W-:Y:S01]  /*0ce0*/  FFMA R19, R3, R0, RZ ;  /* 0x0000000003137223 */ /* 0x000fe200000000ff */
[----:B------:R-:W-:Y:S02]  /*0cf0*/  FSEL R21, -R21, -0.4999999701976776123, !P0 ;  /* 0xbeffffff15157808 */ /* 0x000fe40004000100 */
[----:B------:R-:W-:Y:S01]  /*0d00*/  FSETP.GE.AND P0, PT, |R17|, 105615, PT ;  /* 0x47ce47801100780b */ /* 0x000fe20003f06200 */
[----:B------:R-:W-:-:S04]  /*0d10*/  FFMA R8, R3, R8, R10 ;  /* 0x0000000803087223 */ /* 0x000fc8000000000a */
[----:B------:R-:W-:-:S04]  /*0d20*/  FFMA R8, R3, R8, R21 ;  /* 0x0000000803087223 */ /* 0x000fc80000000015 */
[----:B------:R-:W-:-:S04]  /*0d30*/  FFMA R10, R19, R8, R0 ;  /* 0x00000008130a7223 */ /* 0x000fc80000000000 */
[----:B------:R-:W-:Y:S01]  /*0d40*/  @P1 FADD R10, RZ, -R10 ;  /* 0x8000000aff0a1221 */ /* 0x000fe20000000000 */
[----:B------:R-:W-:Y:S06]  /*0d50*/  @!P0 BRA `(.L_x_19) ;  /* 0x0000000000dc8947 */ /* 0x000fec0003800000 */
[----:B------:R-:W-:-:S13]  /*0d60*/  FSETP.NEU.AND P0, PT, |R17|, +INF , PT ;  /* 0x7f8000001100780b */ /* 0x000fda0003f0d200 */
[----:B------:R-:W-:Y:S01]  /*0d70*/  @!P0 FMUL R20, RZ, R17 ;  /* 0x00000011ff148220 */ /* 0x000fe20000400000 */
[----:B------:R-:W-:Y:S01]  /*0d80*/  @!P0 IMAD.MOV.U32 R12, RZ, RZ, RZ ;  /* 0x000000ffff0c8224 */ /* 0x000fe200078e00ff */
[----:B------:R-:W-:Y:S06]  /*0d90*/  @!P0 BRA `(.L_x_19) ;  /* 0x0000000000cc8947 */ /* 0x000fec0003800000 */
[----:B------:R-:W-:Y:S01]  /*0da0*/  IMAD.SHL.U32 R2, R17, 0x100, RZ ;  /* 0x0000010011027824 */ /* 0x000fe200078e00ff */
[----:B------:R-:W-:Y:S01]  /*0db0*/  MOV R12, RZ ;  /* 0x000000ff000c7202 */ /* 0x000fe20000000f00 */
[----:B------:R-:W-:Y:S01]  /*0dc0*/  IMAD.MOV.U32 R0, RZ, RZ, R1 ;  /* 0x000000ffff007224 */ /* 0x000fe200078e0001 */
[----:B------:R-:W0:Y:S02]  /*0dd0*/  LDCU.64 UR8, c[0x4][URZ] ;  /* 0x01000000ff0877ac */ /* 0x000e240008000a00 */
[----:B------:R-:W-:Y:S01]  /*0de0*/  LOP3.LUT R23, R2, 0x80000000, RZ, 0xfc, !PT ;  /* 0x8000000002177812 */ /* 0x000fe200078efcff */
[----:B------:R-:W-:Y:S01]  /*0df0*/  UMOV UR5, URZ ;  /* 0x000000ff00057c82 */ /* 0x000fe20008000000 */
[----:B------:R-:W-:-:S05]  /*0e00*/  UMOV UR4, URZ ;  /* 0x000000ff00047c82 */ /* 0x000fca0008000000 */
.L_x_20:
[----:B0-----:R-:W-:Y:S02]  /*0e10*/  IMAD.U32 R18, RZ, RZ, UR8 ;  /* 0x00000008ff127e24 */ /* 0x001fe4000f8e00ff */
[----:B------:R-:W-:-:S05]  /*0e20*/  IMAD.U32 R19, RZ, RZ, UR9 ;  /* 0x00000009ff137e24 */ /* 0x000fca000f8e00ff */
        /* <DEDUP_REMOVED lines=9> */
[----:B0-----:R-:W-:Y:S01]  /*0ec0*/  IADD3 R0, PT, PT, R0, 0x4, RZ ;  /* 0x0000000400007810 */ /* 0x001fe20007ffe0ff */
        /* <DEDUP_REMOVED lines=13> */
[----:B------:R-:W-:Y:S01]  /*0fa0*/  UMOV UR5, 0x3bf921fb ;  /* 0x3bf921fb00057882 */ /* 0x000fe20000000000 */
[----:B------:R-:W-:-:S02]  /*0fb0*/  ISETP.GE.AND P1, PT, R17, RZ, PT ;  /* 0x000000ff1100720c */ /* 0x000fc40003f26270 */
[-C--:B--2---:R-:W-:Y:S02]  /*0fc0*/  @P0 SHF.L.W.U32.HI R0, R3, R8.reuse, R0 ;  /* 0x0000000803000219 */ /* 0x084fe40000010e00 */
[----:B---3--:R-:W-:-:S04]  /*0fd0*/  @P0 SHF.L.W.U32.HI R3, R2, R8, R3 ;  /* 0x0000000802030219 */ /* 0x008fc80000010e03 */
[C---:B------:R-:W-:Y:S01]  /*0fe0*/  SHF.L.W.U32.HI R2, R3.reuse, 0x2, R0 ;  /* 0x0000000203027819 */ /* 0x040fe20000010e00 */
[----:B------:R-:W-:-:S03]  /*0ff0*/  IMAD.SHL.U32 R3, R3, 0x4, RZ ;  /* 0x0000000403037824 */ /* 0x000fc600078e00ff */
[----:B------:R-:W-:Y:S02]  /*1000*/  SHF.R.S32.HI R8, RZ, 0x1f, R2 ;  /* 0x0000001fff087819 */ /* 0x000fe40000011402 */
[----:B------:R-:W-:Y:S02]  /*1010*/  LOP3.LUT R17, R2, R17, RZ, 0x3c, !PT ;  /* 0x0000001102117212 */ /* 0x000fe400078e3cff */
[C---:B------:R-:W-:Y:S02]  /*1020*/  LOP3.LUT R18, R8.reuse, R3, RZ, 0x3c, !PT ;  /* 0x0000000308127212 */ /* 0x040fe400078e3cff */
[----:B------:R-:W-:Y:S02]  /*1030*/  LOP3.LUT R19, R8, R2, RZ, 0x3c, !PT ;  /* 0x0000000208137212 */ /* 0x000fe400078e3cff */
[----:B------:R-:W-:Y:S02]  /*1040*/  SHF.R.U32.HI R3, RZ, 0x1e, R0 ;  /* 0x0000001eff037819 */ /* 0x000fe40000011600 */
[----:B------:R-:W-:-:S02]  /*1050*/  ISETP.GE.AND P0, PT, R17, RZ, PT ;  /* 0x000000ff1100720c */ /* 0x000fc40003f06270 */
[----:B------:R-:W1:Y:S01]  /*1060*/  I2F.F64.S64 R18, R18 ;  /* 0x0000001200127312 */ /* 0x000e620000301c00 */
[----:B0-----:R-:W-:-:S05]  /*1070*/  LEA.HI R12, R2, R3, RZ, 0x1 ;  /* 0x00000003020c7211 */ /* 0x001fca00078f08ff */
[----:B------:R-:W-:-:S05]  /*1080*/  IMAD.MOV R0, RZ, RZ, -R12 ;  /* 0x000000ffff007224 */ /* 0x000fca00078e0a0c */
[----:B------:R-:W-:Y:S01]  /*1090*/  @!P1 MOV R12, R0 ;  /* 0x00000000000c9202 */ /* 0x000fe20000000f00 */
[----:B-1----:R-:W-:-:S10]  /*10a0*/  DMUL R22, R18, UR4 ;  /* 0x0000000412167c28 */ /* 0x002fd40008000000 */
[----:B------:R-:W0:Y:S02]  /*10b0*/  F2F.F32.F64 R22, R22 ;  /* 0x0000001600167310 */ /* 0x000e240000301000 */
[----:B0-----:R-:W-:-:S07]  /*10c0*/  FSEL R20, -R22, R22, !P0 ;  /* 0x0000001616147208 */ /* 0x001fce0004000100 */
.L_x_19:
[----:B------:R-:W-:Y:S05]  /*10d0*/  BSYNC.RECONVERGENT B0 ;  /* 0x0000000000007941 */ /* 0x000fea0003800200 */
.L_x_18:
[----:B------:R-:W0:Y:S01]  /*10e0*/  LDC R8, c[0x0][0x390] ;  /* 0x0000e400ff087b82 */ /* 0x000e220000000800 */
[----:B------:R-:W-:Y:S02]  /*10f0*/  HFMA2 R2, -RZ, RZ, 0, 0 ;  /* 0x00000000ff027431 */ /* 0x000fe400000001ff */
[----:B------:R-:W-:Y:S01]  /*1100*/  VIADD R15, R15, 0x1 ;  /* 0x000000010f0f7836 */ /* 0x000fe20000000000 */
[----:B------:R-:W-:Y:S04]  /*1110*/  BSSY.RECONVERGENT B0, `(.L_x_21) ;  /* 0x0000041000007945 */ /* 0x000fe80003800200 */
[----:B------:R-:W-:Y:S02]  /*1120*/  IABS R21, R15 ;  /* 0x0000000f00157213 */ /* 0x000fe40000000000 */
[----:B0-----:R-:W-:-:S02]  /*1130*/  IABS R0, R8 ;  /* 0x0000000800007213 */ /* 0x001fc40000000000 */
[----:B------:R-:W-:Y:S02]  /*1140*/  LOP3.LUT R15, R15, R8, RZ, 0x3c, !PT ;  /* 0x000000080f0f7212 */ /* 0x000fe400078e3cff */
[----:B------:R-:W0:Y:S02]  /*1150*/  I2F.RP R17, R0 ;  /* 0x0000000000117306 */ /* 0x000e240000209400 */
[----:B------:R-:W-:-:S06]  /*1160*/  ISETP.GE.AND P2, PT, R15, RZ, PT ;  /* 0x000000ff0f00720c */ /* 0x000fcc0003f46270 */
[----:B0-----:R-:W0:Y:S02]  /*1170*/  MUFU.RCP R17, R17 ;  /* 0x0000001100117308 */ /* 0x001e240000001000 */
[----:B0-----:R-:W-:-:S06]  /*1180*/  VIADD R18, R17, 0xffffffe ;  /* 0x0ffffffe11127836 */ /* 0x001fcc0000000000 */
[----:B------:R-:W0:Y:S02]  /*1190*/  F2I.FTZ.U32.TRUNC.NTZ R3, R18 ;  /* 0x0000001200037305 */ /* 0x000e24000021f000 */
[----:B0-----:R-:W-:-:S04]  /*11a0*/  IMAD.MOV R19, RZ, RZ, -R3 ;  /* 0x000000ffff137224 */ /* 0x001fc800078e0a03 */
[----:B------:R-:W-:-:S04]  /*11b0*/  IMAD R19, R19, R0, RZ ;  /* 0x0000000013137224 */ /* 0x000fc800078e02ff */
[----:B------:R-:W-:-:S04]  /*11c0*/  IMAD.HI.U32 R2, R3, R19, R2 ;  /* 0x0000001303027227 */ /* 0x000fc800078e0002 */
[----:B------:R-:W-:-:S04]  /*11d0*/  IMAD.MOV.U32 R3, RZ, RZ, R21 ;  /* 0x000000ffff037224 */ /* 0x000fc800078e0015 */
[----:B------:R-:W-:-:S04]  /*11e0*/  IMAD.HI.U32 R2, R2, R3, RZ ;  /* 0x0000000302027227 */ /* 0x000fc800078e00ff */
[----:B------:R-:W-:-:S04]  /*11f0*/  IMAD.MOV R17, RZ, RZ, -R2 ;  /* 0x000000ffff117224 */ /* 0x000fc800078e0a02 */
[----:B------:R-:W-:Y:S01]  /*1200*/  IMAD R3, R0, R17, R3 ;  /* 0x0000001100037224 */ /* 0x000fe200078e0203 */
[----:B------:R-:W-:-:S04]  /*1210*/  MOV R17, 0x391fcb8e ;  /* 0x391fcb8e00117802 */ /* 0x000fc80000000f00 */
[----:B------:R-:W-:-:S13]  /*1220*/  ISETP.GT.U32.AND P1, PT, R0, R3, PT ;  /* 0x000000030000720c */ /* 0x000fda0003f24070 */
[----:B------:R-:W-:Y:S01]  /*1230*/  @!P1 IMAD.IADD R3, R3, 0x1, -R0 ;  /* 0x0000000103039824 */ /* 0x000fe200078e0a00 */
[----:B------:R-:W-:Y:S02]  /*1240*/  @!P1 IADD3 R2, PT, PT, R2, 0x1, RZ ;  /* 0x0000000102029810 */ /* 0x000fe40007ffe0ff */
[----:B------:R-:W-:Y:S02]  /*1250*/  ISETP.NE.AND P1, PT, R8, RZ, PT ;  /* 0x000000ff0800720c */ /* 0x000fe40003f25270 */
[----:B------:R-:W-:-:S13]  /*1260*/  ISETP.GE.U32.AND P0, PT, R3, R0, PT ;  /* 0x000000000300720c */ /* 0x000fda0003f06070 */
[----:B------:R-:W-:-:S04]  /*1270*/  @P0 VIADD R2, R2, 0x1 ;  /* 0x0000000102020836 */ /* 0x000fc80000000000 */
[----:B------:R-:W-:Y:S01]  /*1280*/  IMAD.MOV.U32 R0, RZ, RZ, R2 ;  /* 0x000000ffff007224 */ /* 0x000fe200078e0002 */
[----:B------:R-:W-:-:S03]  /*1290*/  LOP3.LUT R2, R12, 0x1, RZ, 0xc0, !PT ;  /* 0x000000010c027812 */ /* 0x000fc600078ec0ff */
[----:B------:R-:W-:Y:S01]  /*12a0*/  @!P2 IMAD.MOV R0, RZ, RZ, -R0 ;  /* 0x000000ffff00a224 */ /* 0x000fe200078e0a00 */
[----:B------:R-:W-:Y:S02]  /*12b0*/  @!P1 LOP3.LUT R0, RZ, R8, RZ, 0x33, !PT ;  /* 0x00000008ff009212 */ /* 0x000fe400078e33ff */
[----:B------:R-:W-:Y:S01]  /*12c0*/  ISETP.NE.U32.AND P0, PT, R2, 0x1, PT ;  /* 0x000000010200780c */ /* 0x000fe20003f05070 */
[----:B------:R-:W-:Y:S01]  /*12d0*/  IMAD.MOV.U32 R2, RZ, RZ, 0x3d2aaabb ;  /* 0x3d2aaabbff027424 */ /* 0x000fe200078e00ff */
[----:B------:R-:W-:Y:S02]  /*12e0*/  I2FP.F32.S32 R3, R0 ;  /* 0x0000000000037245 */ /* 0x000fe40000201400 */
[----:B------:R-:W-:-:S03]  /*12f0*/  ISETP.NE.AND P4, PT, R0, RZ, PT ;  /* 0x000000ff0000720c */ /* 0x000fc60003f85270 */
[----:B------:R-:W-:-:S04]  /*1300*/  FMUL R15, R14, R3 ;  /* 0x000000030e0f7220 */ /* 0x000fc80000400000 */
[----:B------:R-:W0:Y:S01]  /*1310*/  FRND R8, R15 ;  /* 0x0000000f00087307 */ /* 0x000e220000201000 */
[-C--:B------:R-:W-:Y:S01]  /*1320*/  FFMA R14, R14, R3.reuse, -R15 ;  /* 0x000000030e0e7223 */ /* 0x080fe2000000080f */
[C---:B------:R-:W-:Y:S02]  /*1330*/  FSETP.GT.AND P2, PT, |R15|.reuse, 152, PT ;  /* 0x431800000f00780b */ /* 0x040fe40003f44200 */
[----:B------:R-:W-:Y:S01]  /*1340*/  FSETP.GEU.AND P3, PT, R15, RZ, PT ;  /* 0x000000ff0f00720b */ /* 0x000fe20003f6e000 */
[----:B------:R-:W-:-:S03]  /*1350*/  FFMA R14, R13, R3, R14 ;  /* 0x000000030d0e7223 */ /* 0x000fc6000000000e */
[----:B------:R-:W1:Y:S01]  /*1360*/  F2I.NTZ R18, R15 ;  /* 0x0000000f00127305 */ /* 0x000e620000203100 */
[----:B0-----:R-:W-:Y:S01]  /*1370*/  FADD R13, R15, -R8 ;  /* 0x800000080f0d7221 */ /* 0x001fe20000000000 */
[----:B------:R-:W-:Y:S01]  /*1380*/  FSETP.GT.AND P1, PT, R8, RZ, PT ;  /* 0x000000ff0800720b */ /* 0x000fe20003f24000 */
[----:B------:R-:W-:Y:S02]  /*1390*/  IMAD.MOV.U32 R8, RZ, RZ, 0x3f800000 ;  /* 0x3f800000ff087424 */ /* 0x000fe400078e00ff */
[----:B------:R-:W-:Y:S01]  /*13a0*/  FADD R14, R14, R13 ;  /* 0x0000000d0e0e7221 */ /* 0x000fe20000000000 */
[----:B------:R-:W-:Y:S02]  /*13b0*/  SEL R19, RZ, 0x83000000, P1 ;  /* 0x83000000ff137807 */ /* 0x000fe40000800000 */
[----:B------:R-:W-:Y:S01]  /*13c0*/  LOP3.LUT P1, RZ, R12, 0x2, RZ, 0xc0, !PT ;  /* 0x000000020cff7812 */ /* 0x000fe2000782c0ff */
[----:B------:R-:W-:Y:S02]  /*13d0*/  FFMA R13, R14, R17, 0.0013391353422775864601 ;  /* 0x3aaf85ed0e0d7423 */ /* 0x000fe40000000011 */
[----:B------:R-:W-:-:S02]  /*13e0*/  VIADD R0, R19, 0x7f000000 ;  /* 0x7f00000013007836 */ /* 0x000fc40000000000 */
[----:B------:R-:W-:Y:S01]  /*13f0*/  FFMA R13, R14, R13, 0.0096188392490148544312 ;  /* 0x3c1d98560e0d7423 */ /* 0x000fe2000000000d */
[----:B-1----:R-:W-:-:S03]  /*1400*/  IMAD R18, R18, 0x800000, -R19 ;  /* 0x0080000012127824 */ /* 0x002fc600078e0a13 */
[----:B------:R-:W-:-:S04]  /*1410*/  FFMA R13, R14, R13, 0.055503588169813156128 ;  /* 0x3d6357bb0e0d7423 */ /* 0x000fc8000000000d */
[----:B------:R-:W-:-:S04]  /*1420*/  FFMA R13, R14, R13, 0.24022644758224487305 ;  /* 0x3e75fdec0e0d7423 */ /* 0x000fc8000000000d */
[----:B------:R-:W-:Y:S01]  /*1430*/  FFMA R17, R14, R13, 0.69314718246459960938 ;  /* 0x3f3172180e117423 */ /* 0x000fe2000000000d */
[----:B------:R-:W-:-:S03]  /*1440*/  FMUL R13, R20, R20 ;  /* 0x00000014140d7220 */ /* 0x000fc60000400000 */
[----:B------:R-:W-:Y:S01]  /*1450*/  FFMA R17, R14, R17, 1 ;  /* 0x3f8000000e117423 */ /* 0x000fe20000000011 */
[----:B------:R-:W-:-:S03]  /*1460*/  FFMA R16, R13, R16, -0.0013887860113754868507 ;  /* 0xbab607ed0d107423 */ /* 0x000fc60000000010 */
[----:B------:R-:W-:Y:S01]  /*1470*/  FMUL R17, R17, R0 ;  /* 0x0000000011117220 */ /* 0x000fe20000400000 */
[----:B------:R-:W-:Y:S02]  /*1480*/  FSEL R0, R2, 0.0083327032625675201416, !P0 ;  /* 0x3c0885e402007808 */ /* 0x000fe40004000000 */
[----:B------:R-:W-:Y:S01]  /*1490*/  FSEL R16, R16, -0.00019574658654164522886, !P0 ;  /* 0xb94d415310107808 */ /* 0x000fe20004000000 */
[----:B------:R-:W-:Y:S01]  /*14a0*/  FMUL R17, R17, R18 ;  /* 0x0000001211117220 */ /* 0x000fe20000400000 */
[----:B------:R-:W-:Y:S02]  /*14b0*/  MOV R2, 0x3effffff ;  /* 0x3effffff00027802 */ /* 0x000fe40000000f00 */
[----:B------:R-:W-:Y:S01]  /*14c0*/  @P2 FSEL R17, RZ, +INF , !P3 ;  /* 0x7f800000ff112808 */ /* 0x000fe20005800000 */
[----:B------:R-:W-:Y:S01]  /*14d0*/  FFMA R16, R13, R16, R0 ;  /* 0x000000100d107223 */ /* 0x000fe20000000000 */
[----:B------:R-:W-:Y:S06]  /*14e0*/  @!P4 BRA `(.L_x_22) ;  /* 0x00000000000cc947 */ /* 0x000fec0003800000 */
[----:B------:R-:W-:Y:S01]  /*14f0*/  FSETP.NAN.AND P2, PT, |R3|, |R3|, PT ;  /* 0x400000030300720b */ /* 0x000fe20003f48200 */
[----:B------:R-:W-:-:S12]  /*1500*/  IMAD.MOV.U32 R8, RZ, RZ, R17 ;  /* 0x000000ffff087224 */ /* 0x000fd800078e0011 */
[----:B------:R-:W-:-:S07]  /*1510*/  @P2 FADD R8, R3, 10000 ;  /* 0x461c400003082421 */ /* 0x000fce0000000000 */
.L_x_22:
[----:B------:R-:W-:Y:S05]  /*1520*/  BSYNC.RECONVERGENT B0 ;  /* 0x0000000000007941 */ /* 0x000fea0003800200 */
.L_x_21:
[----:B------:R-:W-:Y:S01]  /*1530*/  VIADD R3, R8, 0x1800000 ;  /* 0x0180000008037836 */ /* 0x000fe20000000000 */
[----:B------:R-:W-:Y:S01]  /*1540*/  FSEL R2, -R2, -0.16666662693023681641, !P0 ;  /* 0xbe2aaaa802027808 */ /* 0x000fe20004000100 */
[----:B------:R-:W-:Y:S01]  /*1550*/  BSSY.RECONVERGENT B0, `(.L_x_23) ;  /* 0x0000011000007945 */ /* 0x000fe20003800200 */
[----:B------:R-:W-:Y:S02]  /*1560*/  FSEL R0, R20, 1, P0 ;  /* 0x3f80000014007808 */ /* 0x000fe40000000000 */
[----:B------:R-:W-:Y:S01]  /*1570*/  LOP3.LUT R3, R3, 0x7f800000, RZ, 0xc0, !PT ;  /* 0x7f80000003037812 */ /* 0x000fe200078ec0ff */
[C---:B------:R-:W-:Y:S02]  /*1580*/  FFMA R2, R13.reuse, R16, R2 ;  /* 0x000000100d027223 */ /* 0x040fe40000000002 */
[----:B------:R-:W-:Y:S01]  /*1590*/  FFMA R13, R13, R0, RZ ;  /* 0x000000000d0d7223 */ /* 0x000fe200000000ff */
[----:B------:R-:W-:-:S03]  /*15a0*/  ISETP.GT.U32.AND P0, PT, R3, 0x1ffffff, PT ;  /* 0x01ffffff0300780c */ /* 0x000fc60003f04070 */
[----:B------:R-:W-:-:S04]  /*15b0*/  FFMA R13, R13, R2, R0 ;  /* 0x000000020d0d7223 */ /* 0x000fc80000000000 */
[----:B------:R-:W-:-:S06]  /*15c0*/  @P1 FADD R13, RZ, -R13 ;  /* 0x8000000dff0d1221 */ /* 0x000fcc0000000000 */
[----:B------:R-:W-:Y:S05]  /*15d0*/  @P0 BRA `(.L_x_24) ;  /* 0x0000000000100947 */ /* 0x000fea0003800000 */
[----:B------:R-:W-:Y:S02]  /*15e0*/  MOV R0, R8 ;  /* 0x0000000800007202 */ /* 0x000fe40000000f00 */
[----:B------:R-:W-:-:S07]  /*15f0*/  MOV R8, 0x1610 ;  /* 0x0000161000087802 */ /* 0x000fce0000000f00 */
[----:B-----5:R-:W-:Y:S05]  /*1600*/  CALL.REL.NOINC `($__internal_1_$__cuda_sm20_rcp_rn_f32_slowpath) ;  /* 0x0000000800cc7944 */ /* 0x020fea0003c00000 */
[----:B------:R-:W-:Y:S05]  /*1610*/  BRA `(.L_x_25) ;  /* 0x0000000000107947 */ /* 0x000fea0003800000 */
.L_x_24:
[----:B------:R-:W0:Y:S02]  /*1620*/  MUFU.RCP R3, R8 ;  /* 0x0000000800037308 */ /* 0x000e240000001000 */
[----:B0-----:R-:W-:-:S04]  /*1630*/  FFMA R0, R3, R8, -1 ;  /* 0xbf80000003007423 */ /* 0x001fc80000000008 */
[----:B------:R-:W-:-:S04]  /*1640*/  FADD.FTZ R0, -R0, -RZ ;  /* 0x800000ff00007221 */ /* 0x000fc80000010100 */
[----:B------:R-:W-:-:S07]  /*1650*/  FFMA R0, R3, R0, R3 ;  /* 0x0000000003007223 */ /* 0x000fce0000000003 */
.L_x_25:
[----:B------:R-:W-:Y:S05]  /*1660*/  BSYNC.RECONVERGENT B0 ;  /* 0x0000000000007941 */ /* 0x000fea0003800200 */
.L_x_23:
[----:B------:R-:W-:Y:S01]  /*1670*/  FMUL R11, R11, R0 ;  /* 0x000000000b0b7220 */ /* 0x000fe20000400000 */
[----:B------:R-:W-:Y:S03]  /*1680*/  BSSY.RECONVERGENT B0, `(.L_x_26) ;  /* 0x0000042000007945 */ /* 0x000fe60003800200 */
        /* <DEDUP_REMOVED lines=21> */
.L_x_28:
        /* <DEDUP_REMOVED lines=44> */
.L_x_27:
[----:B------:R-:W-:Y:S05]  /*1aa0*/  BSYNC.RECONVERGENT B0 ;  /* 0x0000000000007941 */ /* 0x000fea0003800200 */
.L_x_26:
        /* <DEDUP_REMOVED lines=32> */
.L_x_31:
        /* <DEDUP_REMOVED lines=38> */
[----:B------:R-:W-:-:S05]  /*1f10*/  LEA.HI R18, R2, R3, RZ, 0x1 ;  /* 0x0000000302127211 */ /* 0x000fca00078f08ff */
[----:B------:R-:W-:-:S05]  /*1f20*/  IMAD.MOV R0, RZ, RZ, -R18 ;  /* 0x000000ffff007224 */ /* 0x000fca00078e0a12 */
[----:B------:R-:W-:Y:S01]  /*1f30*/  @!P1 MOV R18, R0 ;  /* 0x0000000000129202 */ /* 0x000fe20000000f00 */
[----:B-1----:R-:W-:-:S10]  /*1f40*/  DMUL R20, R14, UR4 ;  /* 0x000000040e147c28 */ /* 0x002fd40008000000 */
[----:B------:R-:W1:Y:S02]  /*1f50*/  F2F.F32.F64 R20, R20 ;  /* 0x0000001400147310 */ /* 0x000e640000301000 */
[----:B01----:R-:W-:-:S07]  /*1f60*/  FSEL R17, -R20, R20, !P0 ;  /* 0x0000001414117208 */ /* 0x003fce0004000100 */
.L_x_30:
[----:B------:R-:W-:Y:S05]  /*1f70*/  BSYNC.RECONVERGENT B0 ;  /* 0x0000000000007941 */ /* 0x000fea0003800200 */
.L_x_29:
[----:B------:R-:W-:Y:S01]  /*1f80*/  FMUL R8, R17, R17 ;  /* 0x0000001111087220 */ /* 0x000fe20000400000 */
[C---:B------:R-:W-:Y:S01]  /*1f90*/  LOP3.LUT R0, R18.reuse, 0x1, RZ, 0xc0, !PT ;  /* 0x0000000112007812 */ /* 0x040fe200078ec0ff */
[----:B------:R-:W-:Y:S01]  /*1fa0*/  IMAD.MOV.U32 R3, RZ, RZ, 0x3d2aaabb ;  /* 0x3d2aaabbff037424 */ /* 0x000fe200078e00ff */
[----:B------:R-:W-:Y:S01]  /*1fb0*/  LOP3.LUT P1, RZ, R18, 0x2, RZ, 0xc0, !PT ;  /* 0x0000000212ff7812 */ /* 0x000fe2000782c0ff */
[----:B------:R-:W-:Y:S01]  /*1fc0*/  FFMA R19, R8, R19, -0.0013887860113754868507 ;  /* 0xbab607ed08137423 */ /* 0x000fe20000000013 */
[----:B------:R-:W-:Y:S01]  /*1fd0*/  ISETP.NE.U32.AND P0, PT, R0, 0x1, PT ;  /* 0x000000010000780c */ /* 0x000fe20003f05070 */
[----:B------:R-:W-:-:S03]  /*1fe0*/  IMAD.MOV.U32 R11, RZ, RZ, 0x3effffff ;  /* 0x3effffffff0b7424 */ /* 0x000fc600078e00ff */
[----:B------:R-:W-:Y:S02]  /*1ff0*/  FSEL R19, R19, -0.00019574658654164522886, !P0 ;  /* 0xb94d415313137808 */ /* 0x000fe40004000000 */
[----:B------:R-:W-:Y:S02]  /*2000*/  FSEL R3, R3, 0.0083327032625675201416, !P0 ;  /* 0x3c0885e403037808 */ /* 0x000fe40004000000 */
[----:B------:R-:W-:Y:S02]  /*2010*/  FSEL R11, -R11, -0.16666662693023681641, !P0 ;  /* 0xbe2aaaa80b0b7808 */ /* 0x000fe40004000100 */
[----:B------:R-:W-:Y:S01]  /*2020*/  FSEL R0, R17, 1, P0 ;  /* 0x3f80000011007808 */ /* 0x000fe20000000000 */
[C---:B------:R-:W-:Y:S02]  /*2030*/  FFMA R19, R8.reuse, R19, R3 ;  /* 0x0000001308137223 */ /* 0x040fe40000000003 */
[----:B------:R-:W0:Y:S02]  /*2040*/  LDC.64 R2, c[0x0][0x388] ;  /* 0x0000e200ff027b82 */ /* 0x000e240000000a00 */
[C---:B------:R-:W-:Y:S01]  /*2050*/  FFMA R19, R8.reuse, R19, R11 ;  /* 0x0000001308137223 */ /* 0x040fe2000000000b */
[----:B------:R-:W-:Y:S01]  /*2060*/  FFMA R11, R8, R0, RZ ;  /* 0x00000000080b7223 */ /* 0x000fe200000000ff */
[----:B-----5:R-:W-:-:S03]  /*2070*/  FMUL R8, R4, R13 ;  /* 0x0000000d04087220 */ /* 0x020fc60000400000 */
[----:B------:R-:W-:Y:S01]  /*2080*/  FFMA R0, R11, R19, R0 ;  /* 0x000000130b007223 */ /* 0x000fe20000000000 */
[C---:B------:R-:W-:Y:S01]  /*2090*/  FMUL R11, R5.reuse, R13 ;  /* 0x0000000d050b7220 */ /* 0x040fe20000400000 */
[-C--:B------:R-:W-:Y:S02]  /*20a0*/  FFMA R5, R5, R10.reuse, R8 ;  /* 0x0000000a05057223 */ /* 0x080fe40000000008 */
[----:B------:R-:W-:Y:S01]  /*20b0*/  @P1 FADD R0, RZ, -R0 ;  /* 0x80000000ff001221 */ /* 0x000fe20000000000 */
[----:B------:R-:W-:-:S03]  /*20c0*/  FFMA R4, R4, R10, -R11 ;  /* 0x0000000a04047223 */ /* 0x000fc6000000080b */
[-C--:B------:R-:W-:Y:S01]  /*20d0*/  FMUL R13, R7, R0.reuse ;  /* 0x00000000070d7220 */ /* 0x080fe20000400000 */
[----:B------:R-:W-:-:S03]  /*20e0*/  FMUL R0, R6, R0 ;  /* 0x0000000006007220 */ /* 0x000fc60000400000 */
[-C--:B------:R-:W-:Y:S01]  /*20f0*/  FFMA R6, R6, R16.reuse, -R13 ;  /* 0x0000001006067223 */ /* 0x080fe2000000080d */
[----:B------:R-:W-:Y:S01]  /*2100*/  FFMA R7, R7, R16, R0 ;  /* 0x0000001007077223 */ /* 0x000fe20000000000 */
[----:B0-----:R-:W-:-:S05]  /*2110*/  IMAD.WIDE R2, R9, 0x4, R2 ;  /* 0x0000000409027825 */ /* 0x001fca00078e0202 */
[----:B------:R-:W-:Y:S01]  /*2120*/  STG.E.128 desc[UR6][R2.64], R4 ;  /* 0x0000000402007986 */ /* 0x000fe2000c101d06 */
[----:B------:R-:W-:Y:S05]  /*2130*/  EXIT ;  /* 0x000000000000794d */ /* 0x000fea0003800000 */
        .weak           $__internal_1_$__cuda_sm20_rcp_rn_f32_slowpath
        .type           $__internal_1_$__cuda_sm20_rcp_rn_f32_slowpath,@function
        .size           $__internal_1_$__cuda_sm20_rcp_rn_f32_slowpath,(.L_x_54 - $__internal_1_$__cuda_sm20_rcp_rn_f32_slowpath)
$__internal_1_$__cuda_sm20_rcp_rn_f32_slowpath:
[----:B------:R-:W-:Y:S01]  /*2140*/  IMAD.SHL.U32 R2, R0, 0x2, RZ ;  /* 0x0000000200027824 */ /* 0x000fe200078e00ff */
[----:B------:R-:W-:Y:S04]  /*2150*/  BSSY.RECONVERGENT B1, `(.L_x_32) ;  /* 0x0000030000017945 */ /* 0x000fe80003800200 */
[----:B------:R-:W-:-:S04]  /*2160*/  SHF.R.U32.HI R2, RZ, 0x18, R2 ;  /* 0x00000018ff027819 */ /* 0x000fc80000011602 */
[----:B------:R-:W-:-:S13]  /*2170*/  ISETP.NE.U32.AND P0, PT, R2, RZ, PT ;  /* 0x000000ff0200720c */ /* 0x000fda0003f05070 */
[----:B------:R-:W-:Y:S05]  /*2180*/  @P0 BRA `(.L_x_33) ;  /* 0x0000000000280947 */ /* 0x000fea0003800000 */
[----:B------:R-:W-:-:S04]  /*2190*/  SHF.L.U32 R2, R0, 0x1, RZ ;  /* 0x0000000100027819 */ /* 0x000fc800000006ff */
[----:B------:R-:W-:-:S13]  /*21a0*/  ISETP.NE.AND P0, PT, R2, RZ, PT ;  /* 0x000000ff0200720c */ /* 0x000fda0003f05270 */
[----:B------:R-:W-:Y:S01]  /*21b0*/  @P0 FFMA R12, R0, 1.84467440737095516160e+19, RZ ;  /* 0x5f800000000c0823 */ /* 0x000fe200000000ff */
[----:B------:R-:W-:Y:S08]  /*21c0*/  @!P0 MUFU.RCP R3, R0 ;  /* 0x0000000000038308 */ /* 0x000ff00000001000 */
[----:B------:R-:W0:Y:S02]  /*21d0*/  @P0 MUFU.RCP R17, R12 ;  /* 0x0000000c00110308 */ /* 0x000e240000001000 */
[----:B0-----:R-:W-:-:S04]  /*21e0*/  @P0 FFMA R2, R12, R17, -1 ;  /* 0xbf8000000c020423 */ /* 0x001fc80000000011 */
[----:B------:R-:W-:-:S04]  /*21f0*/  @P0 FADD.FTZ R2, -R2, -RZ ;  /* 0x800000ff02020221 */ /* 0x000fc80000010100 */
[----:B------:R-:W-:-:S04]  /*2200*/  @P0 FFMA R2, R17, R2, R17 ;  /* 0x0000000211020223 */ /* 0x000fc80000000011 */
[----:B------:R-:W-:Y:S01]  /*2210*/  @P0 FFMA R3, R2, 1.84467440737095516160e+19, RZ ;  /* 0x5f80000002030823 */ /* 0x000fe200000000ff */
[----:B------:R-:W-:Y:S06]  /*2220*/  BRA `(.L_x_34) ;  /* 0x0000000000887947 */ /* 0x000fec0003800000 */
.L_x_33:
[----:B------:R-:W-:-:S05]  /*2230*/  VIADD R3, R2, 0xffffff03 ;  /* 0xffffff0302037836 */ /* 0x000fca0000000000 */
[----:B------:R-:W-:-:S13]  /*2240*/  ISETP.GT.U32.AND P0, PT, R3, 0x1, PT ;  /* 0x000000010300780c */ /* 0x000fda0003f04070 */
[----:B------:R-:W-:Y:S05]  /*2250*/  @P0 BRA `(.L_x_35) ;  /* 0x0000000000780947 */ /* 0x000fea0003800000 */
[----:B------:R-:W-:Y:S01]  /*2260*/  LOP3.LUT R12, R0, 0x7fffff, RZ, 0xc0, !PT ;  /* 0x007fffff000c7812 */ /* 0x000fe200078ec0ff */
[----:B------:R-:W-:-:S03]  /*2270*/  IMAD.MOV.U32 R20, RZ, RZ, 0x3 ;  /* 0x00000003ff147424 */ /* 0x000fc600078e00ff */
[----:B------:R-:W-:Y:S02]  /*2280*/  LOP3.LUT R12, R12, 0x3f800000, RZ, 0xfc, !PT ;  /* 0x3f8000000c0c7812 */ /* 0x000fe400078efcff */
[----:B------:R-:W-:Y:S02]  /*2290*/  SHF.L.U32 R19, R20, R3, RZ ;  /* 0x0000000314137219 */ /* 0x000fe400000006ff */
[----:B------:R-:W0:Y:S02]  /*22a0*/  MUFU.RCP R17, R12 ;  /* 0x0000000c00117308 */ /* 0x000e240000001000 */
[----:B0-----:R-:W-:-:S04]  /*22b0*/  FFMA R16, R12, R17, -1 ;  /* 0xbf8000000c107423 */ /* 0x001fc80000000011 */
[----:B------:R-:W-:-:S04]  /*22c0*/  FADD.FTZ R16, -R16, -RZ ;  /* 0x800000ff10107221 */ /* 0x000fc80000010100 */
        /* <DEDUP_REMOVED lines=11> */
[----:B------:R-:W-:-:S04]  /*2380*/  LOP3.LUT P2, RZ, R12, 0x2, RZ, 0xc0, !PT ;  /* 0x000000020cff7812 */ /* 0x000fc8000784c0ff */
[----:B------:R-:W-:Y:S02]  /*2390*/  PLOP3.LUT P0, PT, P0, P1, P2, 0xe0, 0x0 ;  /* 0x000000000000781c */ /* 0x000fe40000703c20 */
[----:B------:R-:W-:Y:S02]  /*23a0*/  LOP3.LUT P1, RZ, R0, 0x7fffff, RZ, 0xc0, !PT ;  /* 0x007fffff00ff7812 */ /* 0x000fe4000782c0ff */
[----:B------:R-:W-:-:S04]  /*23b0*/  SEL R3, RZ, 0x1, !P0 ;  /* 0x00000001ff037807 */ /* 0x000fc80004000000 */
[----:B------:R-:W-:-:S04]  /*23c0*/  IADD3 R3, PT, PT, -R3, RZ, RZ ;  /* 0x000000ff03037210 */ /* 0x000fc80007ffe1ff */
[----:B------:R-:W-:Y:S01]  /*23d0*/  ISETP.GE.AND P0, PT, R3, RZ, PT ;  /* 0x000000ff0300720c */ /* 0x000fe20003f06270 */
[----:B------:R-:W-:-:S05]  /*23e0*/  VIADD R3, R2, 0xffffff04 ;  /* 0xffffff0402037836 */ /* 0x000fca0000000000 */
[----:B------:R-:W-:-:S07]  /*23f0*/  SHF.R.U32.HI R3, RZ, R3, R16 ;  /* 0x00000003ff037219 */ /* 0x000fce0000011610 */
[----:B------:R-:W-:-:S04]  /*2400*/  @!P0 VIADD R3, R3, 0x1 ;  /* 0x0000000103038836 */ /* 0x000fc80000000000 */
[----:B------:R-:W-:-:S05]  /*2410*/  @!P1 IMAD.SHL.U32 R3, R3, 0x2, RZ ;  /* 0x0000000203039824 */ /* 0x000fca00078e00ff */
[----:B------:R-:W-:Y:S01]  /*2420*/  LOP3.LUT R3, R3, 0x80000000, R0, 0xf8, !PT ;  /* 0x8000000003037812 */ /* 0x000fe200078ef800 */
[----:B------:R-:W-:Y:S06]  /*2430*/  BRA `(.L_x_34) ;  /* 0x0000000000047947 */ /* 0x000fec0003800000 */
.L_x_35:
[----:B------:R0:W1:Y:S02]  /*2440*/  MUFU.RCP R3, R0 ;  /* 0x0000000000037308 */ /* 0x0000640000001000 */
.L_x_34:
[----:B------:R-:W-:Y:S05]  /*2450*/  BSYNC.RECONVERGENT B1 ;  /* 0x0000000000017941 */ /* 0x000fea0003800200 */
.L_x_32:
[----:B01----:R-:W-:Y:S01]  /*2460*/  MOV R0, R3 ;  /* 0x0000000300007202 */ /* 0x003fe20000000f00 */
[----:B------:R-:W-:Y:S02]  /*2470*/  IMAD.MOV.U32 R2, RZ, RZ, R8 ;  /* 0x000000ffff027224 */ /* 0x000fe400078e0008 */
[----:B------:R-:W-:-:S04]  /*2480*/  IMAD.MOV.U32 R3, RZ, RZ, 0x0 ;  /* 0x00000000ff037424 */ /* 0x000fc800078e00ff */
[----:B------:R-:W-:Y:S05]  /*2490*/  RET.REL.NODEC R2 `(_Z23kernel2_rope_vectorizedPfS_i) ;  /* 0xffffffd802d87950 */ /* 0x000fea0003c3ffff */
.L_x_36:
        /* <DEDUP_REMOVED lines=14> */
.L_x_54:


//--------------------- .text._Z18kernel1_rope_naivePfS_i --------------------------
	.section	.text._Z18kernel1_rope_naivePfS_i,"ax",@progbits
	.align	128
        .global         _Z18kernel1_rope_naivePfS_i
        .type           _Z18kernel1_rope_naivePfS_i,@function
        .size           _Z18kernel1_rope_naivePfS_i,(.L_x_55 - _Z18kernel1_rope_naivePfS_i)
        .other          _Z18kernel1_rope_naivePfS_i,@"STO_CUDA_ENTRY STV_DEFAULT"
_Z18kernel1_rope_naivePfS_i:
.text._Z18kernel1_rope_naivePfS_i:
[----:B------:R-:W0:Y:S01]  /*0000*/  LDC R1, c[0x0][0x37c] ;  /* 0x0000df00ff017b82 */ /* 0x000e220000000800 */
[----:B------:R-:W1:Y:S07]  /*0010*/  S2R R4, SR_TID.X ;  /* 0x0000000000047919 */ /* 0x000e6e0000002100 */
[----:B------:R-:W2:Y:S01]  /*0020*/  LDC R0, c[0x0][0x390] ;  /* 0x0000e400ff007b82 */ /* 0x000ea20000000800 */
[----:B------:R-:W1:Y:S01]  /*0030*/  LDCU UR4, c[0x0][0x360] ;  /* 0x00006c00ff0477ac */ /* 0x000e620008000800 */
[----:B0-----:R-:W-:Y:S01]  /*0040*/  VIADD R1, R1, 0xffffffe0 ;  /* 0xffffffe001017836 */ /* 0x001fe20000000000 */
[----:B------:R-:W1:Y:S02]  /*0050*/  S2R R3, SR_CTAID.X ;  /* 0x0000000000037919 */ /* 0x000e640000002500 */
[----:B-1----:R-:W-:-:S02]  /*0060*/  IMAD R4, R3, UR4, R4 ;  /* 0x0000000403047c24 */ /* 0x002fc4000f8e0204 */
[----:B--2---:R-:W-:-:S05]  /*0070*/  IMAD.SHL.U32 R3, R0, 0x2, RZ ;  /* 0x0000000200037824 */ /* 0x004fca00078e00ff */
        /* <DEDUP_REMOVED lines=19> */
[----:B------:R-:W-:Y:S02]  /*01b0*/  IMAD R2, R3, R6, R8 ;  /* 0x0000000603027224 */ /* 0x000fe400078e0208 */
[----:B------:R-:W1:Y:S03]  /*01c0*/  LDC.64 R8, c[0x0][0x380] ;  /* 0x0000e000ff087b82 */ /* 0x000e660000000a00 */
[----:B------:R-:W-:-:S13]  /*01d0*/  ISETP.GT.U32.AND P2, PT, R7, R2, PT ;  /* 0x000000020700720c */ /* 0x000fda0003f44070 */
[-C--:B------:R-:W-:Y:S01]  /*01e0*/  @!P2 IADD3 R2, PT, PT, R2, -R7.reuse, RZ ;  /* 0x800000070202a210 */ /* 0x080fe20007ffe0ff */
[----:B------:R-:W-:Y:S01]  /*01f0*/  @!P2 VIADD R3, R3, 0x1 ;  /* 0x000000010303a836 */ /* 0x000fe20000000000 */
[----:B------:R-:W-:Y:S02]  /*0200*/  ISETP.NE.AND P2, PT, R5, RZ, PT ;  /* 0x000000ff0500720c */ /* 0x000fe40003f45270 */
[----:B------:R-:W-:Y:S02]  /*0210*/  ISETP.GE.U32.AND P0, PT, R2, R7, PT ;  /* 0x000000070200720c */ /* 0x000fe40003f06070 */
[----:B------:R-:W-:-:S04]  /*0220*/  LOP3.LUT R2, R4, R5, RZ, 0x3c, !PT ;  /* 0x0000000504027212 */ /* 0x000fc800078e3cff */
[----:B------:R-:W-:-:S07]  /*0230*/  ISETP.GE.AND P1, PT, R2, RZ, PT ;  /* 0x000000ff0200720c */ /* 0x000fce0003f26270 */
[----:B------:R-:W-:-:S06]  /*0240*/  @P0 VIADD R3, R3, 0x1 ;  /* 0x0000000103030836 */ /* 0x000fcc0000000000 */
[----:B------:R-:W-:Y:S01]  /*0250*/  @!P1 IMAD.MOV R3, RZ, RZ, -R3 ;  /* 0x000000ffff039224 */ /* 0x000fe200078e0a03 */
[----:B------:R-:W-:-:S04]  /*0260*/  @!P2 LOP3.LUT R3, RZ, R5, RZ, 0x33, !PT ;  /* 0x00000005ff03a212 */ /* 0x000fc800078e33ff */
[----:B------:R-:W-:-:S05]  /*0270*/  IADD3 R11, PT, PT, -R3, RZ, RZ ;  /* 0x000000ff030b7210 */ /* 0x000fca0007ffe1ff */
[----:B------:R-:W-:-:S04]  /*0280*/  IMAD R11, R5, R11, R4 ;  /* 0x0000000b050b7224 */ /* 0x000fc800078e0204 */
[----:B------:R-:W-:-:S04]  /*0290*/  IMAD.SHL.U32 R5, R11, 0x2, RZ ;  /* 0x000000020b057824 */ /* 0x000fc800078e00ff */
[----:B------:R-:W-:-:S04]  /*02a0*/  IMAD R5, R3, R0, R5 ;  /* 0x0000000003057224 */ /* 0x000fc800078e0205 */
[----:B-1----:R-:W-:-:S05]  /*02b0*/  IMAD.WIDE R8, R5, 0x4, R8 ;  /* 0x0000000405087825 */ /* 0x002fca00078e0208 */
[----:B0-----:R0:W5:Y:S04]  /*02c0*/  LDG.E R7, desc[UR6][R8.64] ;  /* 0x0000000608077981 */ /* 0x001168000c1e1900 */
[----:B------:R0:W5:Y:S01]  /*02d0*/  LDG.E R10, desc[UR6][R8.64+0x4] ;  /* 0x00000406080a7981 */ /* 0x000162000c1e1900 */
[----:B------:R-:W-:Y:S01]  /*02e0*/  IABS R15, R0 ;  /* 0x00000000000f7213 */ /* 0x000fe20000000000 */
[----:B------:R-:W-:Y:S03]  /*02f0*/  BSSY.RECONVERGENT B0, `(.L_x_37) ;  /* 0x000003e000007945 */ /* 0x000fe60003800200 */
[----:B------:R-:W1:Y:S08]  /*0300*/  I2F.RP R2, R15 ;  /* 0x0000000f00027306 */ /* 0x000e700000209400 */
[----:B-1----:R-:W1:Y:S02]  /*0310*/  MUFU.RCP R2, R2 ;  /* 0x0000000200027308 */ /* 0x002e640000001000 */
[----:B-1----:R-:W-:-:S06]  /*0320*/  VIADD R12, R2, 0xffffffe ;  /* 0x0ffffffe020c7836 */ /* 0x002fcc0000000000 */
[----:B------:R1:W2:Y:S02]  /*0330*/  F2I.FTZ.U32.TRUNC.NTZ R13, R12 ;  /* 0x0000000c000d7305 */ /* 0x0002a4000021f000 */
[----:B-1----:R-:W-:Y:S02]  /*0340*/  HFMA2 R12, -RZ, RZ, 0, 0 ;  /* 0x00000000ff0c7431 */ /* 0x002fe400000001ff */
[----:B--2---:R-:W-:-:S04]  /*0350*/  IMAD.MOV R4, RZ, RZ, -R13 ;  /* 0x000000ffff047224 */ /* 0x004fc800078e0a0d */
[----:B------:R-:W-:Y:S01]  /*0360*/  IMAD R17, R4, R15, RZ ;  /* 0x0000000f04117224 */ /* 0x000fe200078e02ff */
[----:B------:R-:W-:Y:S02]  /*0370*/  IABS R4, R11 ;  /* 0x0000000b00047213 */ /* 0x000fe40000000000 */
[----:B------:R-:W-:Y:S01]  /*0380*/  LOP3.LUT R11, R11, R0, RZ, 0x3c, !PT ;  /* 0x000000000b0b7212 */ /* 0x000fe200078e3cff */
[----:B------:R-:W-:-:S03]  /*0390*/  IMAD.HI.U32 R13, R13, R17, R12 ;  /* 0x000000110d0d7227 */ /* 0x000fc600078e000c */
[----:B------:R-:W-:-:S03]  /*03a0*/  ISETP.GE.AND P1, PT, R11, RZ, PT ;  /* 0x000000ff0b00720c */ /* 0x000fc60003f26270 */
[----:B------:R-:W-:-:S04]  /*03b0*/  IMAD.HI.U32 R13, R13, R4, RZ ;  /* 0x000000040d0d7227 */ /* 0x000fc800078e00ff */
[----:B------:R-:W-:-:S04]  /*03c0*/  IMAD.MOV R2, RZ, RZ, -R13 ;  /* 0x000000ffff027224 */ /* 0x000fc800078e0a0d */
        /* <DEDUP_REMOVED lines=12> */
[----:B------:R-:W-:Y:S01]  /*0490*/  MOV R0, 0x3fb8aa3b ;  /* 0x3fb8aa3b00007802 */ /* 0x000fe20000000f00 */
[----:B------:R-:W-:Y:S01]  /*04a0*/  IMAD.MOV.U32 R9, RZ, RZ, 0x303eee36 ;  /* 0x303eee36ff097424 */ /* 0x000fe200078e00ff */
[----:B------:R-:W-:Y:S01]  /*04b0*/  I2FP.F32.S32 R6, R13 ;  /* 0x0000000d00067245 */ /* 0x000fe20000201400 */
[----:B------:R-:W-:Y:S02]  /*04c0*/  IMAD.MOV.U32 R11, RZ, RZ, 0x3e4b8a05 ;  /* 0x3e4b8a05ff0b7424 */ /* 0x000fe400078e00ff */
[----:B------:R-:W-:Y:S01]  /*04d0*/  FFMA R0, -R9, R0, 3.622995450314192567e-07 ;  /* 0x34c2821209007423 */ /* 0x000fe20000000100 */
[----:B------:R-:W-:Y:S01]  /*04e0*/  IMAD.MOV.U32 R13, RZ, RZ, 0x391fcb8e ;  /* 0x391fcb8eff0d7424 */ /* 0x000fe200078e00ff */
[----:B------:R-:W-:Y:S02]  /*04f0*/  FSETP.NAN.AND P2, PT, |R6|, |R6|, PT ;  /* 0x400000060600720b */ /* 0x000fe40003f48200 */
[----:B------:R-:W-:-:S04]  /*0500*/  FFMA R0, R11, 1.9251366722983220825e-08, R0 ;  /* 0x32a55e340b007823 */ /* 0x000fc80000000000 */
[----:B------:R-:W-:-:S04]  /*0510*/  FFMA R0, -R9, 0.014334906823933124542, R0 ;  /* 0x3c6adcf509007823 */ /* 0x000fc80000000100 */
[----:B------:R-:W-:-:S04]  /*0520*/  FFMA R0, R11, 0.0047783022746443748474, R0 ;  /* 0x3b9c934e0b007823 */ /* 0x000fc80000000000 */
        /* <DEDUP_REMOVED lines=21> */
[----:B0-----:R-:W-:Y:S02]  /*0680*/  LEA R11, R11, -R2, 0x17 ;  /* 0x800000020b0b7211 */ /* 0x001fe400078eb8ff */
[----:B------:R-:W-:Y:S01]  /*0690*/  FSEL R0, RZ, +INF , !P1 ;  /* 0x7f800000ff007808 */ /* 0x000fe20004800000 */
[----:B------:R-:W-:-:S04]  /*06a0*/  FMUL R4, R4, R13 ;  /* 0x0000000d04047220 */ /* 0x000fc80000400000 */
[----:B------:R-:W-:Y:S01]  /*06b0*/  @!P0 FMUL R0, R11, R4 ;  /* 0x000000040b008220 */ /* 0x000fe20000400000 */
[----:B------:R-:W-:-:S07]  /*06c0*/  @P2 FADD R0, R6, 10000 ;  /* 0x461c400006002421 */ /* 0x000fce0000000000 */
.L_x_38:
[----:B------:R-:W-:Y:S05]  /*06d0*/  BSYNC.RECONVERGENT B0 ;  /* 0x0000000000007941 */ /* 0x000fea0003800200 */
.L_x_37:
[----:B------:R-:W-:Y:S01]  /*06e0*/  VIADD R2, R0, 0x1800000 ;  /* 0x0180000000027836 */ /* 0x000fe20000000000 */
[----:B------:R-:W-:Y:S04]  /*06f0*/  BSSY.RECONVERGENT B0, `(.L_x_39) ;  /* 0x000000c000007945 */ /* 0x000fe80003800200 */
[----:B------:R-:W-:-:S04]  /*0700*/  LOP3.LUT R2, R2, 0x7f800000, RZ, 0xc0, !PT ;  /* 0x7f80000002027812 */ /* 0x000fc800078ec0ff */
[----:B------:R-:W-:-:S13]  /*0710*/  ISETP.GT.U32.AND P0, PT, R2, 0x1ffffff, PT ;  /* 0x01ffffff0200780c */ /* 0x000fda0003f04070 */
[----:B------:R-:W-:Y:S05]  /*0720*/  @P0 BRA `(.L_x_40) ;  /* 0x0000000000100947 */ /* 0x000fea0003800000 */
[----:B------:R-:W-:-:S07]  /*0730*/  MOV R4, 0x750 ;  /* 0x0000075000047802 */ /* 0x000fce0000000f00 */
[----:B-----5:R-:W-:Y:S05]  /*0740*/  CALL.REL.NOINC `($__internal_2_$__cuda_sm20_rcp_rn_f32_slowpath) ;  /* 0x0000000800c87944 */ /* 0x020fea0003c00000 */
[----:B------:R-:W-:Y:S01]  /*0750*/  IMAD.MOV.U32 R11, RZ, RZ, R6 ;  /* 0x000000ffff0b7224 */ /* 0x000fe200078e0006 */
[----:B------:R-:W-:Y:S06]  /*0760*/  BRA `(.L_x_41) ;  /* 0x0000000000107947 */ /* 0x000fec0003800000 */
.L_x_40:
[----:B------:R-:W0:Y:S02]  /*0770*/  MUFU.RCP R11, R0 ;  /* 0x00000000000b7308 */ /* 0x000e240000001000 */
[----:B0-----:R-:W-:-:S04]  /*0780*/  FFMA R2, R11, R0, -1 ;  /* 0xbf8000000b027423 */ /* 0x001fc80000000000 */
[----:B------:R-:W-:-:S04]  /*0790*/  FADD.FTZ R2, -R2, -RZ ;  /* 0x800000ff02027221 */ /* 0x000fc80000010100 */
[----:B------:R-:W-:-:S07]  /*07a0*/  FFMA R11, R11, R2, R11 ;  /* 0x000000020b0b7223 */ /* 0x000fce000000000b */
.L_x_41:
[----:B------:R-:W-:Y:S05]  /*07b0*/  BSYNC.RECONVERGENT B0 ;  /* 0x0000000000007941 */ /* 0x000fea0003800200 */
.L_x_39:
        /* <DEDUP_REMOVED lines=10> */
[----:B------:R-:W-:-:S05]  /*0860*/  FFMA R13, R2, -5.3903029534742383927e-15, R3 ;  /* 0xa7c234c5020d7823 */ /* 0x000fca0000000003 */
[----:B------:R-:W-:Y:S01]  /*0870*/  MOV R2, R13 ;  /* 0x0000000d00027202 */ /* 0x000fe20000000f00 */
[----:B------:R-:W-:Y:S06]  /*0880*/  @!P0 BRA `(.L_x_43) ;  /* 0x0000000000dc8947 */ /* 0x000fec0003800000 */
[----:B------:R-:W-:-:S13]  /*0890*/  FSETP.NEU.AND P0, PT, |R11|, +INF , PT ;  /* 0x7f8000000b00780b */ /* 0x000fda0003f0d200 */
[----:B------:R-:W-:Y:S01]  /*08a0*/  @!P0 FMUL R2, RZ, R11 ;  /* 0x0000000bff028220 */ /* 0x000fe20000400000 */
[----:B------:R-:W-:Y:S01]  /*08b0*/  @!P0 IMAD.MOV.U32 R0, RZ, RZ, RZ ;  /* 0x000000ffff008224 */ /* 0x000fe200078e00ff */
[----:B------:R-:W-:Y:S06]  /*08c0*/  @!P0 BRA `(.L_x_43) ;  /* 0x0000000000cc8947 */ /* 0x000fec0003800000 */
[----:B------:R-:W-:Y:S01]  /*08d0*/  IMAD.SHL.U32 R2, R11, 0x100, RZ ;  /* 0x000001000b027824 */ /* 0x000fe200078e00ff */
[----:B------:R-:W-:Y:S01]  /*08e0*/  MOV R0, R1 ;  /* 0x0000000100007202 */ /* 0x000fe20000000f00 */
[----:B------:R-:W-:Y:S01]  /*08f0*/  IMAD.MOV.U32 R6, RZ, RZ, RZ ;  /* 0x000000ffff067224 */ /* 0x000fe200078e00ff */
[----:B------:R-:W0:Y:S02]  /*0900*/  LDCU.64 UR8, c[0x4][URZ] ;  /* 0x01000000ff0877ac */ /* 0x000e240008000a00 */
[----:B------:R-:W-:Y:S01]  /*0910*/  LOP3.LUT R17, R2, 0x80000000, RZ, 0xfc, !PT ;  /* 0x8000000002117812 */ /* 0x000fe200078efcff */
[----:B------:R-:W-:Y:S01]  /*0920*/  UMOV UR5, URZ ;  /* 0x000000ff00057c82 */ /* 0x000fe20008000000 */
[----:B------:R-:W-:-:S05]  /*0930*/  UMOV UR4, URZ ;  /* 0x000000ff00047c82 */ /* 0x000fca0008000000 */
.L_x_44:
        /* <DEDUP_REMOVED lines=16> */
[----:B------:R-:W-:Y:S02]  /*0a40*/  LOP3.LUT P0, RZ, R4, 0x1f, RZ, 0xc0, !PT ;  /* 0x0000001f04ff7812 */ /* 0x000fe4000780c0ff */
[----:B------:R-:W-:-:S04]  /*0a50*/  IADD3 R0, PT, PT, R0, -0x80, RZ ;  /* 0xffffff8000007810 */ /* 0x000fc80007ffe0ff */
        /* <DEDUP_REMOVED lines=20> */
[----:B------:R-:W-:-:S03]  /*0ba0*/  ISETP.GE.AND P1, PT, R4, RZ, PT ;  /* 0x000000ff0400720c */ /* 0x000fc60003f26270 */
[----:B------:R-:W-:-:S04]  /*0bb0*/  IMAD.MOV R2, RZ, RZ, -R0 ;  /* 0x000000ffff027224 */ /* 0x000fc800078e0a00 */
[----:B------:R-:W-:Y:S01]  /*0bc0*/  @!P0 IMAD.MOV.U32 R0, RZ, RZ, R2 ;  /* 0x000000ffff008224 */ /* 0x000fe200078e0002 */
[----:B-1----:R-:W-:-:S10]  /*0bd0*/  DMUL R16, R8, UR4 ;  /* 0x0000000408107c28 */ /* 0x002fd40008000000 */
[----:B------:R-:W1:Y:S02]  /*0be0*/  F2F.F32.F64 R16, R16 ;  /* 0x0000001000107310 */ /* 0x000e640000301000 */
[----:B01----:R-:W-:-:S07]  /*0bf0*/  FSEL R2, -R16, R16, !P1 ;  /* 0x0000001010027208 */ /* 0x003fce0004800100 */
.L_x_43:
[----:B------:R-:W-:Y:S05]  /*0c00*/  BSYNC.RECONVERGENT B0 ;  /* 0x0000000000007941 */ /* 0x000fea0003800200 */
.L_x_42:
[----:B------:R-:W-:Y:S01]  /*0c10*/  MOV R15, 0x37cbac00 ;  /* 0x37cbac00000f7802 */ /* 0x000fe20000000f00 */
[----:B------:R-:W-:Y:S01]  /*0c20*/  FMUL R3, R2, R2 ;  /* 0x0000000202037220 */ /* 0x000fe20000400000 */
[C---:B------:R-:W-:Y:S01]  /*0c30*/  LOP3.LUT R6, R0.reuse, 0x1, RZ, 0xc0, !PT ;  /* 0x0000000100067812 */ /* 0x040fe200078ec0ff */
[----:B------:R-:W-:Y:S01]  /*0c40*/  VIADD R0, R0, 0x1 ;  /* 0x0000000100007836 */ /* 0x000fe20000000000 */
[----:B------:R-:W-:Y:S01]  /*0c50*/  BSSY.RECONVERGENT B0, `(.L_x_45) ;  /* 0x0000048000007945 */ /* 0x000fe20003800200 */
[----:B------:R-:W-:Y:S01]  /*0c60*/  FFMA R4, R3, R15, -0.0013887860113754868507 ;  /* 0xbab607ed03047423 */ /* 0x000fe2000000000f */
[----:B------:R-:W-:Y:S01]  /*0c70*/  ISETP.NE.U32.AND P0, PT, R6, 0x1, PT ;  /* 0x000000010600780c */ /* 0x000fe20003f05070 */
[----:B------:R-:W-:Y:S01]  /*0c80*/  IMAD.MOV.U32 R6, RZ, RZ, 0x3c0885e4 ;  /* 0x3c0885e4ff067424 */ /* 0x000fe200078e00ff */
[----:B------:R-:W-:Y:S01]  /*0c90*/  LOP3.LUT P1, RZ, R0, 0x2, RZ, 0xc0, !PT ;  /* 0x0000000200ff7812 */ /* 0x000fe2000782c0ff */
[----:B------:R-:W-:Y:S01]  /*0ca0*/  IMAD.MOV.U32 R17, RZ, RZ, 0x3e2aaaa8 ;  /* 0x3e2aaaa8ff117424 */ /* 0x000fe200078e00ff */
[----:B------:R-:W-:-:S02]  /*0cb0*/  FSEL R4, R4, -0.00019574658654164522886, P0 ;  /* 0xb94d415304047808 */ /* 0x000fc40000000000 */
[----:B------:R-:W-:Y:S02]  /*0cc0*/  FSEL R6, R6, 0.041666727513074874878, !P0 ;  /* 0x3d2aaabb06067808 */ /* 0x000fe40004000000 */
[----:B------:R-:W-:Y:S02]  /*0cd0*/  FSEL R0, R2, 1, !P0 ;  /* 0x3f80000002007808 */ /* 0x000fe40004000000 */
[----:B------:R-:W-:Y:S01]  /*0ce0*/  FSEL R17, -R17, -0.4999999701976776123, !P0 ;  /* 0xbeffffff11117808 */ /* 0x000fe20004000100 */
[----:B------:R-:W-:Y:S01]  /*0cf0*/  FFMA R4, R3, R4, R6 ;  /* 0x0000000403047223 */ /* 0x000fe20000000006 */
[----:B------:R-:W-:Y:S01]  /*0d00*/  FSETP.GE.AND P0, PT, |R11|, 105615, PT ;  /* 0x47ce47800b00780b */ /* 0x000fe20003f06200 */
[C---:B------:R-:W-:Y:S02]  /*0d10*/  FFMA R9, R3.reuse, R0, RZ ;  /* 0x0000000003097223 */ /* 0x040fe400000000ff */
[----:B------:R-:W-:-:S04]  /*0d20*/  FFMA R4, R3, R4, R17 ;  /* 0x0000000403047223 */ /* 0x000fc80000000011 */
[----:B------:R-:W-:-:S04]  /*0d30*/  FFMA R12, R9, R4, R0 ;  /* 0x00000004090c7223 */ /* 0x000fc80000000000 */
[----:B------:R-:W-:Y:S02]  /*0d40*/  @P1 FADD R12, RZ, -R12 ;  /* 0x8000000cff0c1221 */ /* 0x000fe40000000000 */
[----:B------:R-:W-:Y:S05]  /*0d50*/  @!P0 BRA `(.L_x_46) ;  /* 0x0000000000dc8947 */ /* 0x000fea0003800000 */
[----:B------:R-:W-:-:S13]  /*0d60*/  FSETP.NEU.AND P0, PT, |R11|, +INF , PT ;  /* 0x7f8000000b00780b */ /* 0x000fda0003f0d200 */
[----:B------:R-:W-:Y:S01]  /*0d70*/  @!P0 FMUL R13, RZ, R11 ;  /* 0x0000000bff0d8220 */ /* 0x000fe20000400000 */
[----:B------:R-:W-:Y:S01]  /*0d80*/  @!P0 MOV R14, RZ ;  /* 0x000000ff000e8202 */ /* 0x000fe20000000f00 */
[----:B------:R-:W-:Y:S06]  /*0d90*/  @!P0 BRA `(.L_x_46) ;  /* 0x0000000000cc8947 */ /* 0x000fec0003800000 */
[----:B------:R-:W-:Y:S01]  /*0da0*/  IMAD.SHL.U32 R2, R11, 0x100, RZ ;  /* 0x000001000b027824 */ /* 0x000fe200078e00ff */
[----:B------:R-:W0:Y:S01]  /*0db0*/  LDCU.64 UR8, c[0x4][URZ] ;  /* 0x01000000ff0877ac */ /* 0x000e220008000a00 */
[----:B------:R-:W-:Y:S02]  /*0dc0*/  IMAD.MOV.U32 R6, RZ, RZ, RZ ;  /* 0x000000ffff067224 */ /* 0x000fe400078e00ff */
[----:B------:R-:W-:Y:S01]  /*0dd0*/  IMAD.MOV.U32 R0, RZ, RZ, R1 ;  /* 0x000000ffff007224 */ /* 0x000fe200078e0001 */
[----:B------:R-:W-:Y:S01]  /*0de0*/  LOP3.LUT R17, R2, 0x80000000, RZ, 0xfc, !PT ;  /* 0x8000000002117812 */ /* 0x000fe200078efcff */
[----:B------:R-:W-:Y:S01]  /*0df0*/  UMOV UR5, URZ ;  /* 0x000000ff00057c82 */ /* 0x000fe20008000000 */
[----:B------:R-:W-:-:S05]  /*0e00*/  UMOV UR4, URZ ;  /* 0x000000ff00047c82 */ /* 0x000fca0008000000 */
.L_x_47:
[----:B0-----:R-:W-:Y:S01]  /*0e10*/  MOV R8, UR8 ;  /* 0x0000000800087c02 */ /* 0x001fe20008000f00 */
        /* <DEDUP_REMOVED lines=28> */
[C---:B------:R-:W-:Y:S02]  /*0fe0*/  SHF.L.W.U32.HI R2, R3.reuse, 0x2, R0 ;  /* 0x0000000203027819 */ /* 0x040fe40000010e00 */
[----:B------:R-:W-:Y:S02]  /*0ff0*/  SHF.L.U32 R3, R3, 0x2, RZ ;  /* 0x0000000203037819 */ /* 0x000fe400000006ff */
[----:B------:R-:W-:Y:S02]  /*1000*/  SHF.R.S32.HI R4, RZ, 0x1f, R2 ;  /* 0x0000001fff047819 */ /* 0x000fe40000011402 */
[----:B------:R-:W-:Y:S02]  /*1010*/  LOP3.LUT R11, R2, R11, RZ, 0x3c, !PT ;  /* 0x0000000b020b7212 */ /* 0x000fe400078e3cff */
[C---:B------:R-:W-:Y:S02]  /*1020*/  LOP3.LUT R8, R4.reuse, R3, RZ, 0x3c, !PT ;  /* 0x0000000304087212 */ /* 0x040fe400078e3cff */
[----:B------:R-:W-:-:S02]  /*1030*/  LOP3.LUT R9, R4, R2, RZ, 0x3c, !PT ;  /* 0x0000000204097212 */ /* 0x000fc400078e3cff */
[----:B------:R-:W-:Y:S02]  /*1040*/  SHF.R.U32.HI R3, RZ, 0x1e, R0 ;  /* 0x0000001eff037819 */ /* 0x000fe40000011600 */
[----:B------:R-:W-:Y:S02]  /*1050*/  ISETP.GE.AND P0, PT, R11, RZ, PT ;  /* 0x000000ff0b00720c */ /* 0x000fe40003f06270 */
[----:B------:R-:W1:Y:S01]  /*1060*/  I2F.F64.S64 R8, R8 ;  /* 0x0000000800087312 */ /* 0x000e620000301c00 */
[----:B------:R-:W-:-:S05]  /*1070*/  LEA.HI R14, R2, R3, RZ, 0x1 ;  /* 0x00000003020e7211 */ /* 0x000fca00078f08ff */
[----:B------:R-:W-:-:S04]  /*1080*/  IMAD.MOV R0, RZ, RZ, -R14 ;  /* 0x000000ffff007224 */ /* 0x000fc800078e0a0e */
[----:B------:R-:W-:Y:S01]  /*1090*/  @!P1 IMAD.MOV.U32 R14, RZ, RZ, R0 ;  /* 0x000000ffff0e9224 */ /* 0x000fe200078e0000 */
[----:B-1----:R-:W-:-:S10]  /*10a0*/  DMUL R16, R8, UR4 ;  /* 0x0000000408107c28 */ /* 0x002fd40008000000 */
[----:B------:R-:W1:Y:S02]  /*10b0*/  F2F.F32.F64 R16, R16 ;  /* 0x0000001000107310 */ /* 0x000e640000301000 */
[----:B01----:R-:W-:-:S07]  /*10c0*/  FSEL R13, -R16, R16, !P0 ;  /* 0x00000010100d7208 */ /* 0x003fce0004000100 */
.L_x_46:
[----:B------:R-:W-:Y:S05]  /*10d0*/  BSYNC.RECONVERGENT B0 ;  /* 0x0000000000007941 */ /* 0x000fea0003800200 */
.L_x_45:
[----:B------:R-:W-:Y:S01]  /*10e0*/  FMUL R4, R13, R13 ;  /* 0x0000000d0d047220 */ /* 0x000fe20000400000 */
[----:B------:R-:W-:Y:S01]  /*10f0*/  LOP3.LUT R0, R14, 0x1, RZ, 0xc0, !PT ;  /* 0x000000010e007812 */ /* 0x000fe200078ec0ff */
[----:B------:R-:W-:Y:S01]  /*1100*/  IMAD.MOV.U32 R9, RZ, RZ, 0x3d2aaabb ;  /* 0x3d2aaabbff097424 */ /* 0x000fe200078e00ff */
[----:B------:R-:W-:Y:S01]  /*1110*/  MOV R6, 0x3effffff ;  /* 0x3effffff00067802 */ /* 0x000fe20000000f00 */
[----:B------:R-:W-:Y:S01]  /*1120*/  FFMA R15, R4, R15, -0.0013887860113754868507 ;  /* 0xbab607ed040f7423 */ /* 0x000fe2000000000f */
[----:B------:R-:W-:Y:S01]  /*1130*/  ISETP.NE.U32.AND P0, PT, R0, 0x1, PT ;  /* 0x000000010000780c */ /* 0x000fe20003f05070 */
[----:B------:R-:W0:Y:S01]  /*1140*/  LDC.64 R2, c[0x0][0x388] ;  /* 0x0000e200ff027b82 */ /* 0x000e220000000a00 */
[----:B------:R-:W-:Y:S02]  /*1150*/  LOP3.LUT P1, RZ, R14, 0x2, RZ, 0xc0, !PT ;  /* 0x000000020eff7812 */ /* 0x000fe4000782c0ff */
[----:B------:R-:W-:Y:S02]  /*1160*/  FSEL R15, R15, -0.00019574658654164522886, !P0 ;  /* 0xb94d41530f0f7808 */ /* 0x000fe40004000000 */
[----:B------:R-:W-:-:S02]  /*1170*/  FSEL R9, R9, 0.0083327032625675201416, !P0 ;  /* 0x3c0885e409097808 */ /* 0x000fc40004000000 */
[----:B------:R-:W-:Y:S02]  /*1180*/  FSEL R6, -R6, -0.16666662693023681641, !P0 ;  /* 0xbe2aaaa806067808 */ /* 0x000fe40004000100 */
[----:B------:R-:W-:Y:S01]  /*1190*/  FSEL R0, R13, 1, P0 ;  /* 0x3f8000000d007808 */ /* 0x000fe20000000000 */
[----:B------:R-:W-:-:S04]  /*11a0*/  FFMA R9, R4, R15, R9 ;  /* 0x0000000f04097223 */ /* 0x000fc80000000009 */
[C---:B------:R-:W-:Y:S01]  /*11b0*/  FFMA R6, R4.reuse, R9, R6 ;  /* 0x0000000904067223 */ /* 0x040fe20000000006 */
[----:B------:R-:W-:-:S04]  /*11c0*/  FFMA R9, R4, R0, RZ ;  /* 0x0000000004097223 */ /* 0x000fc800000000ff */
[----:B------:R-:W-:-:S04]  /*11d0*/  FFMA R0, R9, R6, R0 ;  /* 0x0000000609007223 */ /* 0x000fc80000000000 */
[----:B------:R-:W-:Y:S01]  /*11e0*/  @P1 FADD R0, RZ, -R0 ;  /* 0x80000000ff001221 */ /* 0x000fe20000000000 */
[----:B0-----:R-:W-:-:S04]  /*11f0*/  IMAD.WIDE R2, R5, 0x4, R2 ;  /* 0x0000000405027825 */ /* 0x001fc800078e0202 */
[-C--:B-----5:R-:W-:Y:S01]  /*1200*/  FMUL R4, R10, R0.reuse ;  /* 0x000000000a047220 */ /* 0x0a0fe20000400000 */
[----:B------:R-:W-:-:S03]  /*1210*/  FMUL R9, R7, R0 ;  /* 0x0000000007097220 */ /* 0x000fc60000400000 */
[-C--:B------:R-:W-:Y:S01]  /*1220*/  FFMA R7, R7, R12.reuse, -R4 ;  /* 0x0000000c07077223 */ /* 0x080fe20000000804 */
[----:B------:R-:W-:-:S04]  /*1230*/  FFMA R9, R10, R12, R9 ;  /* 0x0000000c0a097223 */ /* 0x000fc80000000009 */
[----:B------:R-:W-:Y:S04]  /*1240*/  STG.E desc[UR6][R2.64], R7 ;  /* 0x0000000702007986 */ /* 0x000fe8000c101906 */
[----:B------:R-:W-:Y:S01]  /*1250*/  STG.E desc[UR6][R2.64+0x4], R9 ;  /* 0x0000040902007986 */ /* 0x000fe2000c101906 */
[----:B------:R-:W-:Y:S05]  /*1260*/  EXIT ;  /* 0x000000000000794d */ /* 0x000fea0003800000 */
        .weak           $__internal_2_$__cuda_sm20_rcp_rn_f32_slowpath
        .type           $__internal_2_$__cuda_sm20_rcp_rn_f32_slowpath,@function
        .size           $__internal_2_$__cuda_sm20_rcp_rn_f32_slowpath,(.L_x_55 - $__internal_2_$__cuda_sm20_rcp_rn_f32_slowpath)
$__internal_2_$__cuda_sm20_rcp_rn_f32_slowpath:
[----:B------:R-:W-:Y:S01]  /*1270*/  IMAD.SHL.U32 R2, R0, 0x2, RZ ;  /* 0x0000000200027824 */ /* 0x000fe200078e00ff */
[----:B------:R-:W-:Y:S04]  /*1280*/  BSSY.RECONVERGENT B1, `(.L_x_48) ;  /* 0x0000030000017945 */ /* 0x000fe80003800200 */
        /* <DEDUP_REMOVED lines=13> */
.L_x_49:
[----:B------:R-:W-:-:S05]  /*1360*/  VIADD R14, R12, 0xffffff03 ;  /* 0xffffff030c0e7836 */ /* 0x000fca0000000000 */
[----:B------:R-:W-:-:S13]  /*1370*/  ISETP.GT.U32.AND P0, PT, R14, 0x1, PT ;  /* 0x000000010e00780c */ /* 0x000fda0003f04070 */
[----:B------:R-:W-:Y:S05]  /*1380*/  @P0 BRA `(.L_x_51) ;  /* 0x0000000000780947 */ /* 0x000fea0003800000 */
[----:B------:R-:W-:Y:S01]  /*1390*/  LOP3.LUT R2, R0, 0x7fffff, RZ, 0xc0, !PT ;  /* 0x007fffff00027812 */ /* 0x000fe200078ec0ff */
[----:B------:R-:W-:-:S03]  /*13a0*/  HFMA2 R11, -RZ, RZ, 0, 1.78813934326171875e-07 ;  /* 0x00000003ff0b7431 */ /* 0x000fc600000001ff */
[----:B------:R-:W-:-:S04]  /*13b0*/  LOP3.LUT R2, R2, 0x3f800000, RZ, 0xfc, !PT ;  /* 0x3f80000002027812 */ /* 0x000fc800078efcff */
[----:B------:R-:W0:Y:S01]  /*13c0*/  MUFU.RCP R9, R2 ;  /* 0x0000000200097308 */ /* 0x000e220000001000 */
[----:B------:R-:W-:Y:S01]  /*13d0*/  SHF.L.U32 R11, R11, R14, RZ ;  /* 0x0000000e0b0b7219 */ /* 0x000fe200000006ff */
        /* <DEDUP_REMOVED lines=25> */
.L_x_51:
[----:B------:R0:W1:Y:S02]  /*1570*/  MUFU.RCP R6, R0 ;  /* 0x0000000000067308 */ /* 0x0000640000001000 */
.L_x_50:
[----:B------:R-:W-:Y:S05]  /*1580*/  BSYNC.RECONVERGENT B1 ;  /* 0x0000000000017941 */ /* 0x000fea0003800200 */
.L_x_48:
[----:B------:R-:W-:Y:S01]  /*1590*/  MOV R8, R4 ;  /* 0x0000000400087202 */ /* 0x000fe20000000f00 */
[----:B------:R-:W-:-:S04]  /*15a0*/  IMAD.MOV.U32 R9, RZ, RZ, 0x0 ;  /* 0x00000000ff097424 */ /* 0x000fc800078e00ff */
[----:B01----:R-:W-:Y:S05]  /*15b0*/  RET.REL.NODEC R8 `(_Z18kernel1_rope_naivePfS_i) ;  /* 0xffffffe808907950 */ /* 0x003fea0003c3ffff */
.L_x_52:
        /* <DEDUP_REMOVED lines=12> */
.L_x_55:


//--------------------- .nv.global.init           --------------------------
	.section	.nv.global.init,"aw",@progbits
	.align	4
.nv.global.init:
	.type		__cudart_i2opi_f,@object
	.size		__cudart_i2opi_f,(.L_0 - __cudart_i2opi_f)
__cudart_i2opi_f:
        /*0000*/ 	.byte	0x41, 0x90, 0x43, 0x3c, 0x99, 0x95, 0x62, 0xdb, 0xc0, 0xdd, 0x34, 0xf5, 0xd1, 0x57, 0x27, 0xfc
        /*0010*/ 	.byte	0x29, 0x15, 0x44, 0x4e, 0x6e, 0x83, 0xf9, 0xa2
.L_0:


//--------------------- .nv.shared.reserved.0     --------------------------
	.section	.nv.shared.reserved.0,"aw",@nobits
	.weak		__nv_reservedSMEM_offset_0_alias
	.size		__nv_reservedSMEM_offset_0_alias, 0, 64
	.other		__nv_reservedSMEM_offset_0_alias,@"STO_CUDA_RESERVED_SHARED STV_DEFAULT"
__nv_reservedSMEM_offset_0_alias:
	.zero		0
	.zero		64


//--------------------- .nv.constant0._Z17kernel3_rope_fp16P6__halfS0_i --------------------------
	.section	.nv.constant0._Z17kernel3_rope_fp16P6__halfS0_i,"a",@progbits
	.sectionflags	@""
	.align	4
.nv.constant0._Z17kernel3_rope_fp16P6__halfS0_i:
	.zero		916


//--------------------- .nv.constant0._Z23kernel2_rope_vectorizedPfS_i --------------------------
	.section	.nv.constant0._Z23kernel2_rope_vectorizedPfS_i,"a",@progbits
	.sectionflags	@""
	.align	4
.nv.constant0._Z23kernel2_rope_vectorizedPfS_i:
	.zero		916


//--------------------- .nv.constant0._Z18kernel1_rope_naivePfS_i --------------------------
	.section	.nv.constant0._Z18kernel1_rope_naivePfS_i,"a",@progbits
	.sectionflags	@""
	.align	4
.nv.constant0._Z18kernel1_rope_naivePfS_i:
	.zero		916


//--------------------- SYMBOLS --------------------------

	.type		.nv.reservedSmem.offset0,@object
	.size		.nv.reservedSmem.offset0,0x4
